	.target	sm_90a

	.elftype	@"ET_EXEC"


//--------------------- .note.nv.tkinfo           --------------------------
	.section	.note.nv.tkinfo,"",@"SHT_NOTE"
	.sectionflags	@"SHF_NOTE_NV_TKINFO"
	.tkinfo
        /*0018*/ 	.word	0x00000002
        /*0030*/ 	.string	""
        /*0030*/ 	.string	"ptxas"
        /*0030*/ 	.string	"Cuda compilation tools, release 13.0, V13.0.88"
        /*0030*/ 	.string	"Build cuda_13.0.r13.0/compiler.36424714_0"
        /*0030*/ 	.string	"-arch sm_90a -m 64 "



//--------------------- .note.nv.cuinfo           --------------------------
	.section	.note.nv.cuinfo,"",@"SHT_NOTE"
	.sectionflags	@"SHF_NOTE_NV_CUINFO"
        /*0018*/ 	.short	0x0002
        /*001a*/ 	.short	0x005a
        /*001c*/ 	.short	0x0082
	.zero		2


//--------------------- .nv.info                  --------------------------
	.section	.nv.info,"",@"SHT_CUDA_INFO"
	.align	4


	//----- nvinfo : EIATTR_REGCOUNT
	.align		4
        /*0000*/ 	.byte	0x04, 0x2f
        /*0002*/ 	.short	(.L_15 - .L_14)
	.align		4
.L_14:
        /*0004*/ 	.word	index@(_ZN7cutlass13device_kernelINS_4gemm6kernel13GemmUniversalIN4cute5tupleIJiiiiEEENS1_10collective13CollectiveMmaINS1_34MainloopSm90TmaGmmaWarpSpecializedILi5ENS5_IJNS4_1CILi1EEENSA_ILi2EEESB_EEENS1_32KernelTmaWarpSpecializedPingpongEEENS5_IJNSA_ILi64EEENSA_ILi256EEENSA_ILi32EEEEEENS_6half_tENS5_IJlSB_lEEESK_SL_NS4_8TiledMMAINS4_8MMA_AtomIJNS4_4SM904GMMA26MMA_64x256x16_F32F16F16_SSILNSP_5MajorE0ELSR_0ELNSP_7ScaleInE1ELSS_1EEEEEENS4_6LayoutINS5_IJSB_SB_SB_EEENS5_IJNSA_ILi0EEESX_SX_EEEEENS5_IJNS4_10UnderscoreES10_S10_EEEEENS4_23SM90_TMA_LOAD_MULTICASTENS4_14ComposedLayoutINS4_7SwizzleILi2ELi4ELi3EEENS4_18smem_ptr_flag_bitsILi16EEENSV_INS5_IJNSA_ILi8EEESI_EEENS5_IJSI_SB_EEEEEEEvNS4_8identityENS4_13SM90_TMA_LOADES1D_vS1E_EENS_8epilogue10collective6detail29Sm90TmaWarpSpecializedAdapterINS1I_15DefaultEpilogueISK_SL_SL_NS1H_6thread17LinearCombinationISK_Li1EffLNS1M_9ScaleType4KindE0ELNS_15FloatRoundStyleE2ESK_EENS1_15EpilogueDefaultEEEEEvvEEEEvNT_6ParamsE)
        /*0008*/ 	.word	0x000000a8


	//----- nvinfo : EIATTR_FRAME_SIZE
	.align		4
.L_15:
        /*000c*/ 	.byte	0x04, 0x11
        /*000e*/ 	.short	(.L_17 - .L_16)
	.align		4
.L_16:
        /*0010*/ 	.word	index@(_ZN7cutlass13device_kernelINS_4gemm6kernel13GemmUniversalIN4cute5tupleIJiiiiEEENS1_10collective13CollectiveMmaINS1_34MainloopSm90TmaGmmaWarpSpecializedILi5ENS5_IJNS4_1CILi1EEENSA_ILi2EEESB_EEENS1_32KernelTmaWarpSpecializedPingpongEEENS5_IJNSA_ILi64EEENSA_ILi256EEENSA_ILi32EEEEEENS_6half_tENS5_IJlSB_lEEESK_SL_NS4_8TiledMMAINS4_8MMA_AtomIJNS4_4SM904GMMA26MMA_64x256x16_F32F16F16_SSILNSP_5MajorE0ELSR_0ELNSP_7ScaleInE1ELSS_1EEEEEENS4_6LayoutINS5_IJSB_SB_SB_EEENS5_IJNSA_ILi0EEESX_SX_EEEEENS5_IJNS4_10UnderscoreES10_S10_EEEEENS4_23SM90_TMA_LOAD_MULTICASTENS4_14ComposedLayoutINS4_7SwizzleILi2ELi4ELi3EEENS4_18smem_ptr_flag_bitsILi16EEENSV_INS5_IJNSA_ILi8EEESI_EEENS5_IJSI_SB_EEEEEEEvNS4_8identityENS4_13SM90_TMA_LOADES1D_vS1E_EENS_8epilogue10collective6detail29Sm90TmaWarpSpecializedAdapterINS1I_15DefaultEpilogueISK_SL_SL_NS1H_6thread17LinearCombinationISK_Li1EffLNS1M_9ScaleType4KindE0ELNS_15FloatRoundStyleE2ESK_EENS1_15EpilogueDefaultEEEEEvvEEEEvNT_6ParamsE)
        /*0014*/ 	.word	0x00000008


	//----- nvinfo : EIATTR_MIN_STACK_SIZE
	.align		4
.L_17:
        /*0018*/ 	.byte	0x04, 0x12
        /*001a*/ 	.short	(.L_19 - .L_18)
	.align		4
.L_18:
        /*001c*/ 	.word	index@(_ZN7cutlass13device_kernelINS_4gemm6kernel13GemmUniversalIN4cute5tupleIJiiiiEEENS1_10collective13CollectiveMmaINS1_34MainloopSm90TmaGmmaWarpSpecializedILi5ENS5_IJNS4_1CILi1EEENSA_ILi2EEESB_EEENS1_32KernelTmaWarpSpecializedPingpongEEENS5_IJNSA_ILi64EEENSA_ILi256EEENSA_ILi32EEEEEENS_6half_tENS5_IJlSB_lEEESK_SL_NS4_8TiledMMAINS4_8MMA_AtomIJNS4_4SM904GMMA26MMA_64x256x16_F32F16F16_SSILNSP_5MajorE0ELSR_0ELNSP_7ScaleInE1ELSS_1EEEEEENS4_6LayoutINS5_IJSB_SB_SB_EEENS5_IJNSA_ILi0EEESX_SX_EEEEENS5_IJNS4_10UnderscoreES10_S10_EEEEENS4_23SM90_TMA_LOAD_MULTICASTENS4_14ComposedLayoutINS4_7SwizzleILi2ELi4ELi3EEENS4_18smem_ptr_flag_bitsILi16EEENSV_INS5_IJNSA_ILi8EEESI_EEENS5_IJSI_SB_EEEEEEEvNS4_8identityENS4_13SM90_TMA_LOADES1D_vS1E_EENS_8epilogue10collective6detail29Sm90TmaWarpSpecializedAdapterINS1I_15DefaultEpilogueISK_SL_SL_NS1H_6thread17LinearCombinationISK_Li1EffLNS1M_9ScaleType4KindE0ELNS_15FloatRoundStyleE2ESK_EENS1_15EpilogueDefaultEEEEEvvEEEEvNT_6ParamsE)
        /*0020*/ 	.word	0x00000008
.L_19:


//--------------------- .nv.compat                --------------------------
	.section	.nv.compat,"",@"SHT_CUDA_COMPAT_INFO"
	.align	4
        /*0000*/ 	.byte	0x02, 0x09, 0x01, 0x00, 0x02, 0x02, 0x04, 0x00, 0x02, 0x05, 0x05, 0x00, 0x03, 0x07, 0x01, 0x01
        /*0010*/ 	.byte	0x02, 0x03, 0x01, 0x00, 0x02, 0x06, 0x01, 0x00, 0x04, 0x0b, 0x08, 0x00, 0x00, 0x00, 0x00, 0x00
        /*0020*/ 	.byte	0x00, 0x00, 0x00, 0x00


//--------------------- .nv.info._ZN7cutlass13device_kernelINS_4gemm6kernel13GemmUniversalIN4cute5tupleIJiiiiEEENS1_10collective13CollectiveMmaINS1_34MainloopSm90TmaGmmaWarpSpecializedILi5ENS5_IJNS4_1CILi1EEENSA_ILi2EEESB_EEENS1_32KernelTmaWarpSpecializedPingpongEEENS5_IJNSA_ILi64EEENSA_ILi256EEENSA_ILi32EEEEEENS_6half_tENS5_IJlSB_lEEESK_SL_NS4_8TiledMMAINS4_8MMA_AtomIJNS4_4SM904GMMA26MMA_64x256x16_F32F16F16_SSILNSP_5MajorE0ELSR_0ELNSP_7ScaleInE1ELSS_1EEEEEENS4_6LayoutINS5_IJSB_SB_SB_EEENS5_IJNSA_ILi0EEESX_SX_EEEEENS5_IJNS4_10UnderscoreES10_S10_EEEEENS4_23SM90_TMA_LOAD_MULTICASTENS4_14ComposedLayoutINS4_7SwizzleILi2ELi4ELi3EEENS4_18smem_ptr_flag_bitsILi16EEENSV_INS5_IJNSA_ILi8EEESI_EEENS5_IJSI_SB_EEEEEEEvNS4_8identityENS4_13SM90_TMA_LOADES1D_vS1E_EENS_8epilogue10collective6detail29Sm90TmaWarpSpecializedAdapterINS1I_15DefaultEpilogueISK_SL_SL_NS1H_6thread17LinearCombinationISK_Li1EffLNS1M_9ScaleType4KindE0ELNS_15FloatRoundStyleE2ESK_EENS1_15EpilogueDefaultEEEEEvvEEEEvNT_6ParamsE --------------------------
	.section	.nv.info._ZN7cutlass13device_kernelINS_4gemm6kernel13GemmUniversalIN4cute5tupleIJiiiiEEENS1_10collective13CollectiveMmaINS1_34MainloopSm90TmaGmmaWarpSpecializedILi5ENS5_IJNS4_1CILi1EEENSA_ILi2EEESB_EEENS1_32KernelTmaWarpSpecializedPingpongEEENS5_IJNSA_ILi64EEENSA_ILi256EEENSA_ILi32EEEEEENS_6half_tENS5_IJlSB_lEEESK_SL_NS4_8TiledMMAINS4_8MMA_AtomIJNS4_4SM904GMMA26MMA_64x256x16_F32F16F16_SSILNSP_5MajorE0ELSR_0ELNSP_7ScaleInE1ELSS_1EEEEEENS4_6LayoutINS5_IJSB_SB_SB_EEENS5_IJNSA_ILi0EEESX_SX_EEEEENS5_IJNS4_10UnderscoreES10_S10_EEEEENS4_23SM90_TMA_LOAD_MULTICASTENS4_14ComposedLayoutINS4_7SwizzleILi2ELi4ELi3EEENS4_18smem_ptr_flag_bitsILi16EEENSV_INS5_IJNSA_ILi8EEESI_EEENS5_IJSI_SB_EEEEEEEvNS4_8identityENS4_13SM90_TMA_LOADES1D_vS1E_EENS_8epilogue10collective6detail29Sm90TmaWarpSpecializedAdapterINS1I_15DefaultEpilogueISK_SL_SL_NS1H_6thread17LinearCombinationISK_Li1EffLNS1M_9ScaleType4KindE0ELNS_15FloatRoundStyleE2ESK_EENS1_15EpilogueDefaultEEEEEvvEEEEvNT_6ParamsE,"",@"SHT_CUDA_INFO"
	.sectionflags	@""
	.align	4


	//----- nvinfo : EIATTR_CUDA_API_VERSION
	.align		4
        /*0000*/ 	.byte	0x04, 0x37
        /*0002*/ 	.short	(.L_21 - .L_20)
.L_20:
        /*0004*/ 	.word	0x00000082


	//----- nvinfo : EIATTR_KPARAM_INFO
	.align		4
.L_21:
        /*0008*/ 	.byte	0x04, 0x17
        /*000a*/ 	.short	(.L_23 - .L_22)
.L_22:
        /*000c*/ 	.word	0x00000000
        /*0010*/ 	.short	0x0000
        /*0012*/ 	.short	0x0070
        /*0014*/ 	.byte	0x00, 0xf0, 0x01, 0x10


	//----- nvinfo : EIATTR_SPARSE_MMA_MASK
	.align		4
.L_23:
        /*0018*/ 	.byte	0x03, 0x50
        /*001a*/ 	.short	0x0000


	//----- nvinfo : EIATTR_MAXREG_COUNT
	.align		4
        /*001c*/ 	.byte	0x03, 0x1b
        /*001e*/ 	.short	0x00a8


	//----- nvinfo : EIATTR_NUM_BARRIERS
	.align		4
        /*0020*/ 	.byte	0x02, 0x4c
        /*0022*/ 	.byte	0x01
	.zero		1


	//----- nvinfo : EIATTR_EXTERNS
	.align		4
        /*0024*/ 	.byte	0x04, 0x0f
        /*0026*/ 	.short	(.L_25 - .L_24)


	//   ....[0]....
	.align		4
.L_24:
        /*0028*/ 	.word	index@(__assertfail)


	//----- nvinfo : EIATTR_ANNOTATIONS
	.align		4
.L_25:
        /*002c*/ 	.byte	0x04, 0x55
        /*002e*/ 	.short	(.L_27 - .L_26)


	//   ....[0]....
.L_26:
        /*0030*/ 	.word	0x00000001
        /*0034*/ 	.byte	0x60, 0x0d, 0x00, 0x00, 0x01, 0x00, 0x00, 0x00, 0xc0, 0x9c, 0x00, 0x00, 0x01, 0x00, 0x00, 0x00
        /*0044*/ 	.byte	0x40, 0xa9, 0x00, 0x00


	//----- nvinfo : EIATTR_MERCURY_ISA_VERSION
	.align		4
.L_27:
        /*0048*/ 	.byte	0x03, 0x5f
        /*004a*/ 	.short	0x0101


	//----- nvinfo : EIATTR_INT_WARP_WIDE_INSTR_OFFSETS
	.align		4
        /*004c*/ 	.byte	0x04, 0x31
        /*004e*/ 	.short	(.L_29 - .L_28)


	//   ....[0]....
.L_28:
        /*0050*/ 	.word	0x000004f0


	//   ....[1]....
        /*0054*/ 	.word	0x00000530


	//   ....[2]....
        /*0058*/ 	.word	0x00000640


	//   ....[3]....
        /*005c*/ 	.word	0x00000660


	//   ....[4]....
        /*0060*/ 	.word	0x00000680


	//   ....[5]....
        /*0064*/ 	.word	0x000006a0


	//   ....[6]....
        /*0068*/ 	.word	0x00000760


	//   ....[7]....
        /*006c*/ 	.word	0x000007a0


	//   ....[8]....
        /*0070*/ 	.word	0x00001df0


	//----- nvinfo : EIATTR_COOP_GROUP_MASK_REGIDS
	.align		4
.L_29:
        /*0074*/ 	.byte	0x04, 0x29
        /*0076*/ 	.short	(.L_31 - .L_30)


	//   ....[0]....
.L_30:
        /*0078*/ 	.word	0xffffffff


	//   ....[1]....
        /*007c*/ 	.word	0xffffffff


	//   ....[2]....
        /*0080*/ 	.word	0xffffffff


	//   ....[3]....
        /*0084*/ 	.word	0xffffffff


	//   ....[4]....
        /*0088*/ 	.word	0xffffffff


	//   ....[5]....
        /*008c*/ 	.word	0xffffffff


	//   ....[6]....
        /*0090*/ 	.word	0xffffffff


	//----- nvinfo : EIATTR_COOP_GROUP_INSTR_OFFSETS
	.align		4
.L_31:
        /*0094*/ 	.byte	0x04, 0x28
        /*0096*/ 	.short	(.L_33 - .L_32)


	//   ....[0]....
.L_32:
        /*0098*/ 	.word	0x00000070


	//   ....[1]....
        /*009c*/ 	.word	0x00000080


	//   ....[2]....
        /*00a0*/ 	.word	0x00000140


	//   ....[3]....
        /*00a4*/ 	.word	0x000002f0


	//   ....[4]....
        /*00a8*/ 	.word	0x00000330


	//   ....[5]....
        /*00ac*/ 	.word	0x000007f0


	//   ....[6]....
        /*00b0*/ 	.word	0x00000900


	//----- nvinfo : EIATTR_REG_RECONFIG
	.align		4
.L_33:
        /*00b4*/ 	.byte	0x01, 0x54
	.zero		2


	//----- nvinfo : EIATTR_SYSCALL_OFFSETS
	.align		4
        /*00b8*/ 	.byte	0x04, 0x46
        /*00ba*/ 	.short	(.L_35 - .L_34)


	//   ....[0]....
.L_34:
        /*00bc*/ 	.word	0x00001790


	//----- nvinfo : EIATTR_MBARRIER_INSTR_OFFSETS
	.align		4
.L_35:
        /*00c0*/ 	.byte	0x04, 0x39
        /*00c2*/ 	.short	(.L_37 - .L_36)


	//   ....[0]....
.L_36:
        /*00c4*/ 	.word	0x00000240
        /*00c8*/ 	.word	0x000000ff
        /*00cc*/ 	.word	0x00000000
        /*00d0*/ 	.short	0x0100
        /*00d2*/ 	.byte	0x08
	.zero		1


	//   ....[1]....
        /*00d4*/ 	.word	0x00000250
        /*00d8*/ 	.word	0x000000ff
        /*00dc*/ 	.word	0x00000028
        /*00e0*/ 	.short	0x0100
        /*00e2*/ 	.byte	0x08
	.zero		1


	//   ....[2]....
        /*00e4*/ 	.word	0x00000260
        /*00e8*/ 	.word	0x000000ff
        /*00ec*/ 	.word	0x00000008
        /*00f0*/ 	.short	0x0100
        /*00f2*/ 	.byte	0x08
	.zero		1


	//   ....[3]....
        /*00f4*/ 	.word	0x00000270
        /*00f8*/ 	.word	0x000000ff
        /*00fc*/ 	.word	0x00000030
        /*0100*/ 	.short	0x0100
        /*0102*/ 	.byte	0x08
	.zero		1


	//   ....[4]....
        /*0104*/ 	.word	0x00000280
        /*0108*/ 	.word	0x000000ff
        /*010c*/ 	.word	0x00000010
        /*0110*/ 	.short	0x0100
        /*0112*/ 	.byte	0x08
	.zero		1


	//   ....[5]....
        /*0114*/ 	.word	0x00000290
        /*0118*/ 	.word	0x000000ff
        /*011c*/ 	.word	0x00000038
        /*0120*/ 	.short	0x0100
        /*0122*/ 	.byte	0x08
	.zero		1


	//   ....[6]....
        /*0124*/ 	.word	0x000002a0
        /*0128*/ 	.word	0x000000ff
        /*012c*/ 	.word	0x00000018
        /*0130*/ 	.short	0x0100
        /*0132*/ 	.byte	0x08
	.zero		1


	//   ....[7]....
        /*0134*/ 	.word	0x000002b0
        /*0138*/ 	.word	0x000000ff
        /*013c*/ 	.word	0x00000040
        /*0140*/ 	.short	0x0100
        /*0142*/ 	.byte	0x08
	.zero		1


	//   ....[8]....
        /*0144*/ 	.word	0x000002c0
        /*0148*/ 	.word	0x000000ff
        /*014c*/ 	.word	0x00000020
        /*0150*/ 	.short	0x0100
        /*0152*/ 	.byte	0x08
	.zero		1


	//   ....[9]....
        /*0154*/ 	.word	0x000002d0
        /*0158*/ 	.word	0x000000ff
        /*015c*/ 	.word	0x00000048
        /*0160*/ 	.short	0x0100
        /*0162*/ 	.byte	0x08
	.zero		1


	//   ....[10]....
        /*0164*/ 	.word	0x000007d0
        /*0168*/ 	.word	0x000000ff
        /*016c*/ 	.word	0x00000080
        /*0170*/ 	.short	0x0100
        /*0172*/ 	.byte	0x08
	.zero		1


	//   ....[11]....
        /*0174*/ 	.word	0x00000860
        /*0178*/ 	.word	0x000000ff
        /*017c*/ 	.word	0x00000088
        /*0180*/ 	.short	0x0100
        /*0182*/ 	.byte	0x08
	.zero		1


	//   ....[12]....
        /*0184*/ 	.word	0x00000880
        /*0188*/ 	.word	0x000000ff
        /*018c*/ 	.word	0x00000060
        /*0190*/ 	.short	0x0100
        /*0192*/ 	.byte	0x09
	.zero		1


	//   ....[13]....
        /*0194*/ 	.word	0x00000890
        /*0198*/ 	.word	0x000000ff
        /*019c*/ 	.word	0x00000068
        /*01a0*/ 	.short	0x0100
        /*01a2*/ 	.byte	0x09
	.zero		1


	//   ....[14]....
        /*01a4*/ 	.word	0x000008a0
        /*01a8*/ 	.word	0x000000ff
        /*01ac*/ 	.word	0x00000070
        /*01b0*/ 	.short	0x0100
        /*01b2*/ 	.byte	0x09
	.zero		1


	//   ....[15]....
        /*01b4*/ 	.word	0x000008b0
        /*01b8*/ 	.word	0x000000ff
        /*01bc*/ 	.word	0x00000078
        /*01c0*/ 	.short	0x0100
        /*01c2*/ 	.byte	0x09
	.zero		1


	//   ....[16]....
        /*01c4*/ 	.word	0x00001670
        /*01c8*/ 	.word	0x0000009f
        /*01cc*/ 	.word	0x00000000
        /*01d0*/ 	.short	0x010a
        /*01d2*/ 	.byte	0x2a
	.zero		1


	//   ....[17]....
        /*01d4*/ 	.word	0x00001810
        /*01d8*/ 	.word	0x00000003
        /*01dc*/ 	.word	0x00000000
        /*01e0*/ 	.short	0x010a
        /*01e2*/ 	.byte	0x3f
	.zero		1


	//   ....[18]....
        /*01e4*/ 	.word	0x00001870
        /*01e8*/ 	.word	0x00000003
        /*01ec*/ 	.word	0x00000000
        /*01f0*/ 	.short	0x010a
        /*01f2*/ 	.byte	0x3f
	.zero		1


	//   ....[19]....
        /*01f4*/ 	.word	0x00001ae0
        /*01f8*/ 	.word	0x000000ff
        /*01fc*/ 	.word	0x00000000
        /*0200*/ 	.short	0x010a
        /*0202*/ 	.byte	0x04
	.zero		1


	//   ....[20]....
        /*0204*/ 	.word	0x00001b20
        /*0208*/ 	.word	0x000000ff
        /*020c*/ 	.word	0x00000000
        /*0210*/ 	.short	0x010a
        /*0212*/ 	.byte	0x04
	.zero		1


	//   ....[21]....
        /*0214*/ 	.word	0x00001c90
        /*0218*/ 	.word	0x00000005
        /*021c*/ 	.word	0x00000000
        /*0220*/ 	.short	0x0101
        /*0222*/ 	.byte	0x3f
	.zero		1


	//   ....[22]....
        /*0224*/ 	.word	0x00001d90
        /*0228*/ 	.word	0x000000a0
        /*022c*/ 	.word	0x00000000
        /*0230*/ 	.short	0x0101
        /*0232*/ 	.byte	0x2d
	.zero		1


	//   ....[23]....
        /*0234*/ 	.word	0x00001e90
        /*0238*/ 	.word	0x00000003
        /*023c*/ 	.word	0x00000000
        /*0240*/ 	.short	0x0101
        /*0242*/ 	.byte	0x3f
	.zero		1


	//   ....[24]....
        /*0244*/ 	.word	0x00001f50
        /*0248*/ 	.word	0x0000009f
        /*024c*/ 	.word	0x00000010
        /*0250*/ 	.short	0x010a
        /*0252*/ 	.byte	0x2a
	.zero		1


	//   ....[25]....
        /*0254*/ 	.word	0x00009ce0
        /*0258*/ 	.word	0x000000a2
        /*025c*/ 	.word	0x00000000
        /*0260*/ 	.short	0x0101
        /*0262*/ 	.byte	0x2d
	.zero		1


	//   ....[26]....
        /*0264*/ 	.word	0x0000a680
        /*0268*/ 	.word	0x0000000c
        /*026c*/ 	.word	0x00000028
        /*0270*/ 	.short	0x010a
        /*0272*/ 	.byte	0x3f
	.zero		1


	//   ....[27]....
        /*0274*/ 	.word	0x0000aa50
        /*0278*/ 	.word	0x00000004
        /*027c*/ 	.word	0x00000088
        /*0280*/ 	.short	0x0101
        /*0282*/ 	.byte	0x3f
	.zero		1


	//   ....[28]....
        /*0284*/ 	.word	0x0000b1d0
        /*0288*/ 	.word	0x00000007
        /*028c*/ 	.word	0x00000000
        /*0290*/ 	.short	0x010a
        /*0292*/ 	.byte	0x3f
	.zero		1


	//   ....[29]....
        /*0294*/ 	.word	0x0000b250
        /*0298*/ 	.word	0x00000009
        /*029c*/ 	.word	0x00000000
        /*02a0*/ 	.short	0x010a
        /*02a2*/ 	.byte	0x3f
	.zero		1


	//   ....[30]....
        /*02a4*/ 	.word	0x0000b2e0
        /*02a8*/ 	.word	0x00000006
        /*02ac*/ 	.word	0x00000000
        /*02b0*/ 	.short	0x010a
        /*02b2*/ 	.byte	0x3f
	.zero		1


	//   ....[31]....
        /*02b4*/ 	.word	0x0000b370
        /*02b8*/ 	.word	0x00000009
        /*02bc*/ 	.word	0x00000000
        /*02c0*/ 	.short	0x010a
        /*02c2*/ 	.byte	0x3f
	.zero		1


	//   ....[32]....
        /*02c4*/ 	.word	0x0000b400
        /*02c8*/ 	.word	0x00000003
        /*02cc*/ 	.word	0x00000000
        /*02d0*/ 	.short	0x010a
        /*02d2*/ 	.byte	0x3f
	.zero		1


	//   ....[33]....
        /*02d4*/ 	.word	0x0000b460
        /*02d8*/ 	.word	0x000000a1
        /*02dc*/ 	.word	0x00000000
        /*02e0*/ 	.short	0x010a
        /*02e2*/ 	.byte	0x3f
	.zero		1


	//   ....[34]....
        /*02e4*/ 	.word	0x0000b4b0
        /*02e8*/ 	.word	0x00000003
        /*02ec*/ 	.word	0x00000000
        /*02f0*/ 	.short	0x010a
        /*02f2*/ 	.byte	0x3f
	.zero		1


	//   ....[35]....
        /*02f4*/ 	.word	0x0000b510
        /*02f8*/ 	.word	0x00000005
        /*02fc*/ 	.word	0x00000000
        /*0300*/ 	.short	0x010a
        /*0302*/ 	.byte	0x3f
	.zero		1


	//   ....[36]....
        /*0304*/ 	.word	0x0000b560
        /*0308*/ 	.word	0x000000a1
        /*030c*/ 	.word	0x00000010
        /*0310*/ 	.short	0x010a
        /*0312*/ 	.byte	0x3f
	.zero		1


	//   ....[37]....
        /*0314*/ 	.word	0x0000b630
        /*0318*/ 	.word	0x0000000c
        /*031c*/ 	.word	0x00000028
        /*0320*/ 	.short	0x010a
        /*0322*/ 	.byte	0x3f
	.zero		1


	//   ....[38]....
        /*0324*/ 	.word	0x0000b700
        /*0328*/ 	.word	0x00000007
        /*032c*/ 	.word	0x00000000
        /*0330*/ 	.short	0x010a
        /*0332*/ 	.byte	0x3f
	.zero		1


	//   ....[39]....
        /*0334*/ 	.word	0x0000b750
        /*0338*/ 	.word	0x00000009
        /*033c*/ 	.word	0x00000000
        /*0340*/ 	.short	0x010a
        /*0342*/ 	.byte	0x3f
	.zero		1


	//   ....[40]....
        /*0344*/ 	.word	0x0000b7a0
        /*0348*/ 	.word	0x00000006
        /*034c*/ 	.word	0x00000000
        /*0350*/ 	.short	0x010a
        /*0352*/ 	.byte	0x3f
	.zero		1


	//   ....[41]....
        /*0354*/ 	.word	0x0000b7f0
        /*0358*/ 	.word	0x00000009
        /*035c*/ 	.word	0x00000000
        /*0360*/ 	.short	0x010a
        /*0362*/ 	.byte	0x3f
	.zero		1


	//----- nvinfo : EIATTR_NUM_MBARRIERS
	.align		4
.L_37:
        /*0364*/ 	.byte	0x03, 0x38
        /*0366*/ 	.short	0x0010


	//----- nvinfo : EIATTR_EXIT_INSTR_OFFSETS
	.align		4
        /*0368*/ 	.byte	0x04, 0x1c
        /*036a*/ 	.short	(.L_39 - .L_38)


	//   ....[0]....
.L_38:
        /*036c*/ 	.word	0x000013a0


	//   ....[1]....
        /*0370*/ 	.word	0x00001400


	//   ....[2]....
        /*0374*/ 	.word	0x0000a370


	//   ....[3]....
        /*0378*/ 	.word	0x0000a3a0


	//   ....[4]....
        /*037c*/ 	.word	0x0000b450


	//----- nvinfo : EIATTR_MAX_THREADS
	.align		4
.L_39:
        /*0380*/ 	.byte	0x04, 0x05
        /*0382*/ 	.short	(.L_41 - .L_40)
.L_40:
        /*0384*/ 	.word	0x00000180
        /*0388*/ 	.word	0x00000001
        /*038c*/ 	.word	0x00000001


	//----- nvinfo : EIATTR_CRS_STACK_SIZE
	.align		4
.L_41:
        /*0390*/ 	.byte	0x04, 0x1e
        /*0392*/ 	.short	(.L_43 - .L_42)
.L_42:
        /*0394*/ 	.word	0x00000000


	//----- nvinfo : EIATTR_CBANK_PARAM_SIZE
	.align		4
.L_43:
        /*0398*/ 	.byte	0x03, 0x19
        /*039a*/ 	.short	0x0470


	//----- nvinfo : EIATTR_PARAM_CBANK
	.align		4
        /*039c*/ 	.byte	0x04, 0x0a
        /*039e*/ 	.short	(.L_45 - .L_44)
	.align		4
.L_44:
        /*03a0*/ 	.word	index@(.nv.constant0._ZN7cutlass13device_kernelINS_4gemm6kernel13GemmUniversalIN4cute5tupleIJiiiiEEENS1_10collective13CollectiveMmaINS1_34MainloopSm90TmaGmmaWarpSpecializedILi5ENS5_IJNS4_1CILi1EEENSA_ILi2EEESB_EEENS1_32KernelTmaWarpSpecializedPingpongEEENS5_IJNSA_ILi64EEENSA_ILi256EEENSA_ILi32EEEEEENS_6half_tENS5_IJlSB_lEEESK_SL_NS4_8TiledMMAINS4_8MMA_AtomIJNS4_4SM904GMMA26MMA_64x256x16_F32F16F16_SSILNSP_5MajorE0ELSR_0ELNSP_7ScaleInE1ELSS_1EEEEEENS4_6LayoutINS5_IJSB_SB_SB_EEENS5_IJNSA_ILi0EEESX_SX_EEEEENS5_IJNS4_10UnderscoreES10_S10_EEEEENS4_23SM90_TMA_LOAD_MULTICASTENS4_14ComposedLayoutINS4_7SwizzleILi2ELi4ELi3EEENS4_18smem_ptr_flag_bitsILi16EEENSV_INS5_IJNSA_ILi8EEESI_EEENS5_IJSI_SB_EEEEEEEvNS4_8identityENS4_13SM90_TMA_LOADES1D_vS1E_EENS_8epilogue10collective6detail29Sm90TmaWarpSpecializedAdapterINS1I_15DefaultEpilogueISK_SL_SL_NS1H_6thread17LinearCombinationISK_Li1EffLNS1M_9ScaleType4KindE0ELNS_15FloatRoundStyleE2ESK_EENS1_15EpilogueDefaultEEEEEvvEEEEvNT_6ParamsE)
        /*03a4*/ 	.short	0x0210
        /*03a6*/ 	.short	0x0470


	//----- nvinfo : EIATTR_SW_WAR
	.align		4
.L_45:
        /*03a8*/ 	.byte	0x04, 0x36
        /*03aa*/ 	.short	(.L_47 - .L_46)
.L_46:
        /*03ac*/ 	.word	0x00000008
.L_47:


//--------------------- .nv.callgraph             --------------------------
	.section	.nv.callgraph,"",@"SHT_CUDA_CALLGRAPH"
	.align	4
	.sectionentsize	8
	.align		4
        /*0000*/ 	.word	0x00000000
	.align		4
        /*0004*/ 	.word	0xffffffff
	.align		4
        /*0008*/ 	.word	index@(_ZN7cutlass13device_kernelINS_4gemm6kernel13GemmUniversalIN4cute5tupleIJiiiiEEENS1_10collective13CollectiveMmaINS1_34MainloopSm90TmaGmmaWarpSpecializedILi5ENS5_IJNS4_1CILi1EEENSA_ILi2EEESB_EEENS1_32KernelTmaWarpSpecializedPingpongEEENS5_IJNSA_ILi64EEENSA_ILi256EEENSA_ILi32EEEEEENS_6half_tENS5_IJlSB_lEEESK_SL_NS4_8TiledMMAINS4_8MMA_AtomIJNS4_4SM904GMMA26MMA_64x256x16_F32F16F16_SSILNSP_5MajorE0ELSR_0ELNSP_7ScaleInE1ELSS_1EEEEEENS4_6LayoutINS5_IJSB_SB_SB_EEENS5_IJNSA_ILi0EEESX_SX_EEEEENS5_IJNS4_10UnderscoreES10_S10_EEEEENS4_23SM90_TMA_LOAD_MULTICASTENS4_14ComposedLayoutINS4_7SwizzleILi2ELi4ELi3EEENS4_18smem_ptr_flag_bitsILi16EEENSV_INS5_IJNSA_ILi8EEESI_EEENS5_IJSI_SB_EEEEEEEvNS4_8identityENS4_13SM90_TMA_LOADES1D_vS1E_EENS_8epilogue10collective6detail29Sm90TmaWarpSpecializedAdapterINS1I_15DefaultEpilogueISK_SL_SL_NS1H_6thread17LinearCombinationISK_Li1EffLNS1M_9ScaleType4KindE0ELNS_15FloatRoundStyleE2ESK_EENS1_15EpilogueDefaultEEEEEvvEEEEvNT_6ParamsE)
	.align		4
        /*000c*/ 	.word	index@(__assertfail)
	.align		4
        /*0010*/ 	.word	0x00000000
	.align		4
        /*0014*/ 	.word	0xfffffffe
	.align		4
        /*0018*/ 	.word	0x00000000
	.align		4
        /*001c*/ 	.word	0xfffffffd
	.align		4
        /*0020*/ 	.word	0x00000000
	.align		4
        /*0024*/ 	.word	0xfffffffc


//--------------------- .nv.constant4             --------------------------
	.section	.nv.constant4,"a",@progbits
	.align	8
	.align		8
.nv.constant4:
        /*0000*/ 	.dword	__assertfail
	.align		8
        /*0008*/ 	.dword	__unnamed_1
	.align		8
        /*0010*/ 	.dword	_ZN39_INTERNAL_e0708f09_4_k_cu_41bcc41a_32784cuda3std3__45__cpo5beginE
	.align		8
        /*0018*/ 	.dword	_ZN39_INTERNAL_e0708f09_4_k_cu_41bcc41a_32784cuda3std3__45__cpo3endE
	.align		8
        /*0020*/ 	.dword	_ZN39_INTERNAL_e0708f09_4_k_cu_41bcc41a_32784cuda3std3__45__cpo6cbeginE
	.align		8
        /*0028*/ 	.dword	_ZN39_INTERNAL_e0708f09_4_k_cu_41bcc41a_32784cuda3std3__45__cpo4cendE
	.align		8
        /*0030*/ 	.dword	_ZN39_INTERNAL_e0708f09_4_k_cu_41bcc41a_32784cuda3std3__441_GLOBAL__N__e0708f09_4_k_cu_41bcc41a_32786ignoreE
	.align		8
        /*0038*/ 	.dword	_ZN39_INTERNAL_e0708f09_4_k_cu_41bcc41a_32784cuda3std3__419piecewise_constructE
	.align		8
        /*0040*/ 	.dword	_ZN39_INTERNAL_e0708f09_4_k_cu_41bcc41a_32784cuda3std3__48in_placeE
	.align		8
        /*0048*/ 	.dword	_ZN39_INTERNAL_e0708f09_4_k_cu_41bcc41a_32784cuda3std6ranges3__45__cpo4swapE
	.align		8
        /*0050*/ 	.dword	_ZN39_INTERNAL_e0708f09_4_k_cu_41bcc41a_32784cuda3std6ranges3__45__cpo9iter_moveE
	.align		8
        /*0058*/ 	.dword	_ZN39_INTERNAL_e0708f09_4_k_cu_41bcc41a_32784cute7productE
	.align		8
        /*0060*/ 	.dword	_ZN39_INTERNAL_e0708f09_4_k_cu_41bcc41a_32784cute1_E
	.align		8
        /*0068*/ 	.dword	$str$22
	.align		8
        /*0070*/ 	.dword	$str$23


//--------------------- .text._ZN7cutlass13device_kernelINS_4gemm6kernel13GemmUniversalIN4cute5tupleIJiiiiEEENS1_10collective13CollectiveMmaINS1_34MainloopSm90TmaGmmaWarpSpecializedILi5ENS5_IJNS4_1CILi1EEENSA_ILi2EEESB_EEENS1_32KernelTmaWarpSpecializedPingpongEEENS5_IJNSA_ILi64EEENSA_ILi256EEENSA_ILi32EEEEEENS_6half_tENS5_IJlSB_lEEESK_SL_NS4_8TiledMMAINS4_8MMA_AtomIJNS4_4SM904GMMA26MMA_64x256x16_F32F16F16_SSILNSP_5MajorE0ELSR_0ELNSP_7ScaleInE1ELSS_1EEEEEENS4_6LayoutINS5_IJSB_SB_SB_EEENS5_IJNSA_ILi0EEESX_SX_EEEEENS5_IJNS4_10UnderscoreES10_S10_EEEEENS4_23SM90_TMA_LOAD_MULTICASTENS4_14ComposedLayoutINS4_7SwizzleILi2ELi4ELi3EEENS4_18smem_ptr_flag_bitsILi16EEENSV_INS5_IJNSA_ILi8EEESI_EEENS5_IJSI_SB_EEEEEEEvNS4_8identityENS4_13SM90_TMA_LOADES1D_vS1E_EENS_8epilogue10collective6detail29Sm90TmaWarpSpecializedAdapterINS1I_15DefaultEpilogueISK_SL_SL_NS1H_6thread17LinearCombinationISK_Li1EffLNS1M_9ScaleType4KindE0ELNS_15FloatRoundStyleE2ESK_EENS1_15EpilogueDefaultEEEEEvvEEEEvNT_6ParamsE --------------------------
	.section	.text._ZN7cutlass13device_kernelINS_4gemm6kernel13GemmUniversalIN4cute5tupleIJiiiiEEENS1_10collective13CollectiveMmaINS1_34MainloopSm90TmaGmmaWarpSpecializedILi5ENS5_IJNS4_1CILi1EEENSA_ILi2EEESB_EEENS1_32KernelTmaWarpSpecializedPingpongEEENS5_IJNSA_ILi64EEENSA_ILi256EEENSA_ILi32EEEEEENS_6half_tENS5_IJlSB_lEEESK_SL_NS4_8TiledMMAINS4_8MMA_AtomIJNS4_4SM904GMMA26MMA_64x256x16_F32F16F16_SSILNSP_5MajorE0ELSR_0ELNSP_7ScaleInE1ELSS_1EEEEEENS4_6LayoutINS5_IJSB_SB_SB_EEENS5_IJNSA_ILi0EEESX_SX_EEEEENS5_IJNS4_10UnderscoreES10_S10_EEEEENS4_23SM90_TMA_LOAD_MULTICASTENS4_14ComposedLayoutINS4_7SwizzleILi2ELi4ELi3EEENS4_18smem_ptr_flag_bitsILi16EEENSV_INS5_IJNSA_ILi8EEESI_EEENS5_IJSI_SB_EEEEEEEvNS4_8identityENS4_13SM90_TMA_LOADES1D_vS1E_EENS_8epilogue10collective6detail29Sm90TmaWarpSpecializedAdapterINS1I_15DefaultEpilogueISK_SL_SL_NS1H_6thread17LinearCombinationISK_Li1EffLNS1M_9ScaleType4KindE0ELNS_15FloatRoundStyleE2ESK_EENS1_15EpilogueDefaultEEEEEvvEEEEvNT_6ParamsE,"ax",@progbits
	.align	128
.text._ZN7cutlass13device_kernelINS_4gemm6kernel13GemmUniversalIN4cute5tupleIJiiiiEEENS1_10collective13CollectiveMmaINS1_34MainloopSm90TmaGmmaWarpSpecializedILi5ENS5_IJNS4_1CILi1EEENSA_ILi2EEESB_EEENS1_32KernelTmaWarpSpecializedPingpongEEENS5_IJNSA_ILi64EEENSA_ILi256EEENSA_ILi32EEEEEENS_6half_tENS5_IJlSB_lEEESK_SL_NS4_8TiledMMAINS4_8MMA_AtomIJNS4_4SM904GMMA26MMA_64x256x16_F32F16F16_SSILNSP_5MajorE0ELSR_0ELNSP_7ScaleInE1ELSS_1EEEEEENS4_6LayoutINS5_IJSB_SB_SB_EEENS5_IJNSA_ILi0EEESX_SX_EEEEENS5_IJNS4_10UnderscoreES10_S10_EEEEENS4_23SM90_TMA_LOAD_MULTICASTENS4_14ComposedLayoutINS4_7SwizzleILi2ELi4ELi3EEENS4_18smem_ptr_flag_bitsILi16EEENSV_INS5_IJNSA_ILi8EEESI_EEENS5_IJSI_SB_EEEEEEEvNS4_8identityENS4_13SM90_TMA_LOADES1D_vS1E_EENS_8epilogue10collective6detail29Sm90TmaWarpSpecializedAdapterINS1I_15DefaultEpilogueISK_SL_SL_NS1H_6thread17LinearCombinationISK_Li1EffLNS1M_9ScaleType4KindE0ELNS_15FloatRoundStyleE2ESK_EENS1_15EpilogueDefaultEEEEEvvEEEEvNT_6ParamsE:
        .type           _ZN7cutlass13device_kernelINS_4gemm6kernel13GemmUniversalIN4cute5tupleIJiiiiEEENS1_10collective13CollectiveMmaINS1_34MainloopSm90TmaGmmaWarpSpecializedILi5ENS5_IJNS4_1CILi1EEENSA_ILi2EEESB_EEENS1_32KernelTmaWarpSpecializedPingpongEEENS5_IJNSA_ILi64EEENSA_ILi256EEENSA_ILi32EEEEEENS_6half_tENS5_IJlSB_lEEESK_SL_NS4_8TiledMMAINS4_8MMA_AtomIJNS4_4SM904GMMA26MMA_64x256x16_F32F16F16_SSILNSP_5MajorE0ELSR_0ELNSP_7ScaleInE1ELSS_1EEEEEENS4_6LayoutINS5_IJSB_SB_SB_EEENS5_IJNSA_ILi0EEESX_SX_EEEEENS5_IJNS4_10UnderscoreES10_S10_EEEEENS4_23SM90_TMA_LOAD_MULTICASTENS4_14ComposedLayoutINS4_7SwizzleILi2ELi4ELi3EEENS4_18smem_ptr_flag_bitsILi16EEENSV_INS5_IJNSA_ILi8EEESI_EEENS5_IJSI_SB_EEEEEEEvNS4_8identityENS4_13SM90_TMA_LOADES1D_vS1E_EENS_8epilogue10collective6detail29Sm90TmaWarpSpecializedAdapterINS1I_15DefaultEpilogueISK_SL_SL_NS1H_6thread17LinearCombinationISK_Li1EffLNS1M_9ScaleType4KindE0ELNS_15FloatRoundStyleE2ESK_EENS1_15EpilogueDefaultEEEEEvvEEEEvNT_6ParamsE,@function
        .size           _ZN7cutlass13device_kernelINS_4gemm6kernel13GemmUniversalIN4cute5tupleIJiiiiEEENS1_10collective13CollectiveMmaINS1_34MainloopSm90TmaGmmaWarpSpecializedILi5ENS5_IJNS4_1CILi1EEENSA_ILi2EEESB_EEENS1_32KernelTmaWarpSpecializedPingpongEEENS5_IJNSA_ILi64EEENSA_ILi256EEENSA_ILi32EEEEEENS_6half_tENS5_IJlSB_lEEESK_SL_NS4_8TiledMMAINS4_8MMA_AtomIJNS4_4SM904GMMA26MMA_64x256x16_F32F16F16_SSILNSP_5MajorE0ELSR_0ELNSP_7ScaleInE1ELSS_1EEEEEENS4_6LayoutINS5_IJSB_SB_SB_EEENS5_IJNSA_ILi0EEESX_SX_EEEEENS5_IJNS4_10UnderscoreES10_S10_EEEEENS4_23SM90_TMA_LOAD_MULTICASTENS4_14ComposedLayoutINS4_7SwizzleILi2ELi4ELi3EEENS4_18smem_ptr_flag_bitsILi16EEENSV_INS5_IJNSA_ILi8EEESI_EEENS5_IJSI_SB_EEEEEEEvNS4_8identityENS4_13SM90_TMA_LOADES1D_vS1E_EENS_8epilogue10collective6detail29Sm90TmaWarpSpecializedAdapterINS1I_15DefaultEpilogueISK_SL_SL_NS1H_6thread17LinearCombinationISK_Li1EffLNS1M_9ScaleType4KindE0ELNS_15FloatRoundStyleE2ESK_EENS1_15EpilogueDefaultEEEEEvvEEEEvNT_6ParamsE,(.L_x_331 - _ZN7cutlass13device_kernelINS_4gemm6kernel13GemmUniversalIN4cute5tupleIJiiiiEEENS1_10collective13CollectiveMmaINS1_34MainloopSm90TmaGmmaWarpSpecializedILi5ENS5_IJNS4_1CILi1EEENSA_ILi2EEESB_EEENS1_32KernelTmaWarpSpecializedPingpongEEENS5_IJNSA_ILi64EEENSA_ILi256EEENSA_ILi32EEEEEENS_6half_tENS5_IJlSB_lEEESK_SL_NS4_8TiledMMAINS4_8MMA_AtomIJNS4_4SM904GMMA26MMA_64x256x16_F32F16F16_SSILNSP_5MajorE0ELSR_0ELNSP_7ScaleInE1ELSS_1EEEEEENS4_6LayoutINS5_IJSB_SB_SB_EEENS5_IJNSA_ILi0EEESX_SX_EEEEENS5_IJNS4_10UnderscoreES10_S10_EEEEENS4_23SM90_TMA_LOAD_MULTICASTENS4_14ComposedLayoutINS4_7SwizzleILi2ELi4ELi3EEENS4_18smem_ptr_flag_bitsILi16EEENSV_INS5_IJNSA_ILi8EEESI_EEENS5_IJSI_SB_EEEEEEEvNS4_8identityENS4_13SM90_TMA_LOADES1D_vS1E_EENS_8epilogue10collective6detail29Sm90TmaWarpSpecializedAdapterINS1I_15DefaultEpilogueISK_SL_SL_NS1H_6thread17LinearCombinationISK_Li1EffLNS1M_9ScaleType4KindE0ELNS_15FloatRoundStyleE2ESK_EENS1_15EpilogueDefaultEEEEEvvEEEEvNT_6ParamsE)
        .other          _ZN7cutlass13device_kernelINS_4gemm6kernel13GemmUniversalIN4cute5tupleIJiiiiEEENS1_10collective13CollectiveMmaINS1_34MainloopSm90TmaGmmaWarpSpecializedILi5ENS5_IJNS4_1CILi1EEENSA_ILi2EEESB_EEENS1_32KernelTmaWarpSpecializedPingpongEEENS5_IJNSA_ILi64EEENSA_ILi256EEENSA_ILi32EEEEEENS_6half_tENS5_IJlSB_lEEESK_SL_NS4_8TiledMMAINS4_8MMA_AtomIJNS4_4SM904GMMA26MMA_64x256x16_F32F16F16_SSILNSP_5MajorE0ELSR_0ELNSP_7ScaleInE1ELSS_1EEEEEENS4_6LayoutINS5_IJSB_SB_SB_EEENS5_IJNSA_ILi0EEESX_SX_EEEEENS5_IJNS4_10UnderscoreES10_S10_EEEEENS4_23SM90_TMA_LOAD_MULTICASTENS4_14ComposedLayoutINS4_7SwizzleILi2ELi4ELi3EEENS4_18smem_ptr_flag_bitsILi16EEENSV_INS5_IJNSA_ILi8EEESI_EEENS5_IJSI_SB_EEEEEEEvNS4_8identityENS4_13SM90_TMA_LOADES1D_vS1E_EENS_8epilogue10collective6detail29Sm90TmaWarpSpecializedAdapterINS1I_15DefaultEpilogueISK_SL_SL_NS1H_6thread17LinearCombinationISK_Li1EffLNS1M_9ScaleType4KindE0ELNS_15FloatRoundStyleE2ESK_EENS1_15EpilogueDefaultEEEEEvvEEEEvNT_6ParamsE,@"STO_CUDA_ENTRY STV_DEFAULT"
_ZN7cutlass13device_kernelINS_4gemm6kernel13GemmUniversalIN4cute5tupleIJiiiiEEENS1_10collective13CollectiveMmaINS1_34MainloopSm90TmaGmmaWarpSpecializedILi5ENS5_IJNS4_1CILi1EEENSA_ILi2EEESB_EEENS1_32KernelTmaWarpSpecializedPingpongEEENS5_IJNSA_ILi64EEENSA_ILi256EEENSA_ILi32EEEEEENS_6half_tENS5_IJlSB_lEEESK_SL_NS4_8TiledMMAINS4_8MMA_AtomIJNS4_4SM904GMMA26MMA_64x256x16_F32F16F16_SSILNSP_5MajorE0ELSR_0ELNSP_7ScaleInE1ELSS_1EEEEEENS4_6LayoutINS5_IJSB_SB_SB_EEENS5_IJNSA_ILi0EEESX_SX_EEEEENS5_IJNS4_10UnderscoreES10_S10_EEEEENS4_23SM90_TMA_LOAD_MULTICASTENS4_14ComposedLayoutINS4_7SwizzleILi2ELi4ELi3EEENS4_18smem_ptr_flag_bitsILi16EEENSV_INS5_IJNSA_ILi8EEESI_EEENS5_IJSI_SB_EEEEEEEvNS4_8identityENS4_13SM90_TMA_LOADES1D_vS1E_EENS_8epilogue10collective6detail29Sm90TmaWarpSpecializedAdapterINS1I_15DefaultEpilogueISK_SL_SL_NS1H_6thread17LinearCombinationISK_Li1EffLNS1M_9ScaleType4KindE0ELNS_15FloatRoundStyleE2ESK_EENS1_15EpilogueDefaultEEEEEvvEEEEvNT_6ParamsE:
[----:B------:R-:W0:Y:S02]  /*0000*/  LDC R1, c[0x0][0x28] ;  /* 0x00000a00ff017b82 */ /* 0x000e240000000800 */
[----:B0-----:R-:W-:Y:S01]  /*0010*/  VIADD R1, R1, 0xfffffff8 ;  /* 0xfffffff801017836 */ /* 0x001fe20000000000 */
[----:B------:R-:W0:Y:S01]  /*0020*/  S2R R4, SR_TID.X ;  /* 0x0000000000047919 */ /* 0x000e220000002100 */
[----:B------:R-:W-:Y:S01]  /*0030*/  ELECT P0, URZ, PT ;  /* 0x00000000003f782f */ /* 0x000fe20003800000 */
[----:B------:R-:W-:Y:S01]  /*0040*/  BSSY B0, `(.L_x_0) ;  /* 0x000000f000007945 */ /* 0x000fe20003800000 */
[--C-:B0-----:R-:W-:Y:S02]  /*0050*/  SHF.R.U32.HI R0, RZ, 0x5, R4.reuse ;  /* 0x00000005ff007819 */ /* 0x101fe40000011604 */
[----:B------:R-:W-:-:S03]  /*0060*/  SHF.R.U32.HI R7, RZ, 0x7, R4 ;  /* 0x00000007ff077819 */ /* 0x000fc60000011604 */
[----:B------:R-:W0:Y:S04]  /*0070*/  SHFL.IDX PT, R2, R0, RZ, 0x1f ;  /* 0x00001fff00027589 */ /* 0x000e2800000e0000 */
[----:B------:R1:W2:Y:S01]  /*0080*/  SHFL.IDX PT, R10, R7, RZ, 0x1f ;  /* 0x00001fff070a7589 */ /* 0x0002a200000e0000 */
[----:B0-----:R-:W-:-:S13]  /*0090*/  ISETP.NE.OR P0, PT, R2, RZ, !P0 ;  /* 0x000000ff0200720c */ /* 0x001fda0004705670 */
[----:B-12---:R-:W-:Y:S05]  /*00a0*/  @P0 BRA `(.L_x_1) ;  /* 0x0000000000200947 */ /* 0x006fea0003800000 */
[----:B------:R-:W-:Y:S02]  /*00b0*/  ULDC.64 UR4, c[0x0][0x198] ;  /* 0x0000660000047ab9 */ /* 0x000fe40000000a00 */
[----:B------:R-:W-:Y:S02]  /*00c0*/  UIADD3 UR6, UP0, UR4, 0xf0, URZ ;  /* 0x000000f004067890 */ /* 0x000fe4000ff1e03f */
[----:B------:R-:W-:Y:S02]  /*00d0*/  UIADD3 UR4, UP1, UR4, 0x1f0, URZ ;  /* 0x000001f004047890 */ /* 0x000fe4000ff3e03f */
[----:B------:R-:W-:Y:S02]  /*00e0*/  UIADD3.X UR7, URZ, UR5, URZ, UP0, !UPT ;  /* 0x000000053f077290 */ /* 0x000fe400087fe43f */
[----:B------:R-:W-:-:S07]  /*00f0*/  UIADD3.X UR5, URZ, UR5, URZ, UP1, !UPT ;  /* 0x000000053f057290 */ /* 0x000fce0008ffe43f */
[----:B------:R0:W-:Y:S02]  /*0100*/  UTMACCTL.PF [UR6] ;  /* 0x00000000060079b9 */ /* 0x0001e40008040000 */
[----:B------:R0:W-:Y:S02]  /*0110*/  UTMACCTL.PF [UR4] ;  /* 0x00000000040079b9 */ /* 0x0001e40008040000 */
[----:B0-----:R-:W-:Y:S01]  /*0120*/  NOP ;  /* 0x0000000000007918 */ /* 0x001fe20000000000 */
.L_x_1:
[----:B------:R-:W-:Y:S05]  /*0130*/  BSYNC B0 ;  /* 0x0000000000007941 */ /* 0x000fea0003800000 */
.L_x_0:
[----:B------:R-:W0:Y:S02]  /*0140*/  SHFL.IDX PT, R8, R0, RZ, 0x1f ;  /* 0x00001fff00087589 */ /* 0x000e2400000e0000 */
[----:B0-----:R-:W-:-:S13]  /*0150*/  ISETP.NE.AND P0, PT, R8, RZ, PT ;  /* 0x000000ff0800720c */ /* 0x001fda0003f05270 */
[----:B------:R-:W-:Y:S05]  /*0160*/  @P0 BRA `(.L_x_2) ;  /* 0x0000000000600947 */ /* 0x000fea0003800000 */
[----:B------:R-:W0:Y:S01]  /*0170*/  S2UR UR8, SR_CgaCtaId ;  /* 0x00000000000879c3 */ /* 0x000e220000008800 */
[----:B------:R-:W-:Y:S01]  /*0180*/  UMOV UR4, 0x400 ;  /* 0x0000040000047882 */ /* 0x000fe20000000000 */
[----:B------:R-:W-:Y:S01]  /*0190*/  UMOV UR5, 0x1 ;  /* 0x0000000100057882 */ /* 0x000fe20000000000 */
[----:B------:R-:W-:Y:S01]  /*01a0*/  UMOV UR6, 0x2 ;  /* 0x0000000200067882 */ /* 0x000fe20000000000 */
[----:B------:R-:W-:Y:S01]  /*01b0*/  ELECT P0, URZ, PT ;  /* 0x00000000003f782f */ /* 0x000fe20003800000 */
[----:B------:R-:W-:-:S04]  /*01c0*/  UIADD3 UR6, -UR6, 0x100000, URZ ;  /* 0x0010000006067890 */ /* 0x000fc8000fffe13f */
[----:B------:R-:W-:Y:S02]  /*01d0*/  USHF.L.U32 UR7, UR6, 0xb, URZ ;  /* 0x0000000b06077899 */ /* 0x000fe4000800063f */
[----:B------:R-:W-:Y:S02]  /*01e0*/  USHF.L.U32 UR6, UR6, 0x1, URZ ;  /* 0x0000000106067899 */ /* 0x000fe4000800063f */
[----:B0-----:R-:W-:Y:S02]  /*01f0*/  ULEA UR8, UR8, UR4, 0x18 ;  /* 0x0000000408087291 */ /* 0x001fe4000f8ec03f */
[----:B------:R-:W-:-:S04]  /*0200*/  UIADD3 UR4, -UR5, 0x100000, URZ ;  /* 0x0010000005047890 */ /* 0x000fc8000fffe13f */
[----:B------:R-:W-:Y:S02]  /*0210*/  USHF.L.U32 UR5, UR4, 0xb, URZ ;  /* 0x0000000b04057899 */ /* 0x000fe4000800063f */
[----:B------:R-:W-:Y:S01]  /*0220*/  USHF.L.U32 UR4, UR4, 0x1, URZ ;  /* 0x0000000104047899 */ /* 0x000fe2000800063f */
[----:B------:R-:W0:Y:S11]  /*0230*/  FENCE.VIEW.ASYNC.S ;  /* 0x00000000000073c6 */ /* 0x000e360000000000 */
[----:B0-----:R0:W1:Y:S01]  /*0240*/  SYNCS.EXCH.64 URZ, [UR8], UR4 ;  /* 0x00000004083f75b2 */ /* 0x0010620008000100 */
[----:B------:R0:W2:Y:S01]  /*0250*/  SYNCS.EXCH.64 URZ, [UR8+0x28], UR6 ;  /* 0x00002806083f75b2 */ /* 0x0000a20008000100 */
[----:B------:R0:W3:Y:S01]  /*0260*/  SYNCS.EXCH.64 URZ, [UR8+0x8], UR4 ;  /* 0x00000804083f75b2 */ /* 0x0000e20008000100 */
[----:B------:R0:W4:Y:S01]  /*0270*/  SYNCS.EXCH.64 URZ, [UR8+0x30], UR6 ;  /* 0x00003006083f75b2 */ /* 0x0001220008000100 */
[----:B------:R0:W0:Y:S01]  /*0280*/  SYNCS.EXCH.64 URZ, [UR8+0x10], UR4 ;  /* 0x00001004083f75b2 */ /* 0x0000220008000100 */
[----:B------:R0:W0:Y:S01]  /*0290*/  SYNCS.EXCH.64 URZ, [UR8+0x38], UR6 ;  /* 0x00003806083f75b2 */ /* 0x0000220008000100 */
[----:B------:R0:W0:Y:S01]  /*02a0*/  SYNCS.EXCH.64 URZ, [UR8+0x18], UR4 ;  /* 0x00001804083f75b2 */ /* 0x0000220008000100 */
[----:B------:R0:W0:Y:S01]  /*02b0*/  SYNCS.EXCH.64 URZ, [UR8+0x40], UR6 ;  /* 0x00004006083f75b2 */ /* 0x0000220008000100 */
[----:B------:R0:W0:Y:S01]  /*02c0*/  SYNCS.EXCH.64 URZ, [UR8+0x20], UR4 ;  /* 0x00002004083f75b2 */ /* 0x0000220008000100 */
[----:B------:R0:W0:Y:S01]  /*02d0*/  SYNCS.EXCH.64 URZ, [UR8+0x48], UR6 ;  /* 0x00004806083f75b2 */ /* 0x0000220008000100 */
[----:B------:R-:W-:Y:S01]  /*02e0*/  NOP ;  /* 0x0000000000007918 */ /* 0x000fe20000000000 */
.L_x_2:
[----:B------:R-:W5:Y:S01]  /*02f0*/  SHFL.IDX PT, R9, R0, RZ, 0x1f ;  /* 0x00001fff00097589 */ /* 0x000f6200000e0000 */
[----:B------:R-:W1:Y:S01]  /*0300*/  S2UR UR12, SR_CTAID.X ;  /* 0x00000000000c79c3 */ /* 0x000e620000002500 */
[----:B------:R-:W-:Y:S02]  /*0310*/  SHF.R.S32.HI R3, RZ, 0x1f, R4 ;  /* 0x0000001fff037819 */ /* 0x000fe40000011404 */
[----:B------:R-:W-:Y:S01]  /*0320*/  ELECT P0, URZ, PT ;  /* 0x00000000003f782f */ /* 0x000fe20003800000 */
[----:B------:R-:W2:Y:S01]  /*0330*/  SHFL.IDX PT, R5, R0, RZ, 0x1f ;  /* 0x00001fff00057589 */ /* 0x000ea200000e0000 */
[----:B------:R-:W-:Y:S02]  /*0340*/  ELECT P1, URZ, PT ;  /* 0x00000000003f782f */ /* 0x000fe40003820000 */
[----:B------:R-:W-:Y:S01]  /*0350*/  LEA.HI R3, R3, R4, RZ, 0x7 ;  /* 0x0000000403037211 */ /* 0x000fe200078f38ff */
[----:B0-----:R-:W-:Y:S01]  /*0360*/  ULDC UR4, c[0x0][0x150] ;  /* 0x0000540000047ab9 */ /* 0x001fe20000000800 */
[----:B------:R-:W0:Y:S01]  /*0370*/  S2R R6, SR_CTAID.Y ;  /* 0x0000000000067919 */ /* 0x000e220000002600 */
[----:B------:R-:W-:Y:S01]  /*0380*/  SHF.R.S32.HI R11, RZ, 0x1f, R8 ;  /* 0x0000001fff0b7819 */ /* 0x000fe20000011408 */
[----:B------:R-:W3:Y:S01]  /*0390*/  LDC R21, c[0x0][0x148] ;  /* 0x00005200ff157b82 */ /* 0x000ee20000000800 */
[----:B------:R-:W-:Y:S01]  /*03a0*/  LOP3.LUT R3, R3, 0xffffff80, RZ, 0xc0, !PT ;  /* 0xffffff8003037812 */ /* 0x000fe200078ec0ff */
[----:B------:R-:W-:Y:S01]  /*03b0*/  UMOV UR11, 0x80 ;  /* 0x00000080000b7882 */ /* 0x000fe20000000000 */
[----:B------:R-:W-:Y:S01]  /*03c0*/  LEA.HI R11, R11, R8, RZ, 0x2 ;  /* 0x000000080b0b7211 */ /* 0x000fe200078f10ff */
[----:B------:R-:W-:Y:S01]  /*03d0*/  NOP ;  /* 0x0000000000007918 */ /* 0x000fe20000000000 */
[----:B------:R-:W-:Y:S01]  /*03e0*/  NOP ;  /* 0x0000000000007918 */ /* 0x000fe20000000000 */
[----:B------:R-:W-:Y:S01]  /*03f0*/  IMAD.IADD R3, R4, 0x1, -R3 ;  /* 0x0000000104037824 */ /* 0x000fe200078e0a03 */
[----:B------:R-:W-:Y:S01]  /*0400*/  LOP3.LUT R11, R11, 0x3ffffffc, RZ, 0xc0, !PT ;  /* 0x3ffffffc0b0b7812 */ /* 0x000fe200078ec0ff */
[----:B------:R-:W4:Y:S01]  /*0410*/  LDC R15, c[0x0][0x140] ;  /* 0x00005000ff0f7b82 */ /* 0x000f220000000800 */
[C---:B------:R-:W-:Y:S01]  /*0420*/  VIADD R35, R10.reuse, 0xffffffff ;  /* 0xffffffff0a237836 */ /* 0x040fe20000000000 */
[----:B------:R-:W-:-:S02]  /*0430*/  ISETP.NE.AND P2, PT, R10, RZ, PT ;  /* 0x000000ff0a00720c */ /* 0x000fc40003f45270 */
[----:B------:R-:W-:Y:S01]  /*0440*/  SHF.R.S32.HI R14, RZ, 0x1f, R3 ;  /* 0x0000001fff0e7819 */ /* 0x000fe20000011403 */
[----:B------:R-:W-:Y:S01]  /*0450*/  IMAD.IADD R11, R8, 0x1, -R11 ;  /* 0x00000001080b7824 */ /* 0x000fe200078e0a0b */
[----:B-----5:R-:W-:Y:S02]  /*0460*/  ISETP.NE.OR P0, PT, R9, RZ, !P0 ;  /* 0x000000ff0900720c */ /* 0x020fe40004705670 */
[----:B-1----:R-:W-:Y:S01]  /*0470*/  I2FP.F32.U32 R12, UR12 ;  /* 0x0000000c000c7c45 */ /* 0x002fe20008201000 */
[----:B------:R-:W1:Y:S01]  /*0480*/  LDC R13, c[0x0][0x144] ;  /* 0x00005100ff0d7b82 */ /* 0x000e620000000800 */
[----:B--2---:R-:W-:Y:S02]  /*0490*/  ISETP.NE.OR P1, PT, R5, RZ, !P1 ;  /* 0x000000ff0500720c */ /* 0x004fe40004f25670 */
[----:B------:R-:W-:Y:S01]  /*04a0*/  LEA.HI R0, R14, R3, RZ, 0x3 ;  /* 0x000000030e007211 */ /* 0x000fe200078f18ff */
[----:B------:R-:W-:Y:S01]  /*04b0*/  FMUL R12, R12, UR4 ;  /* 0x000000040c0c7c20 */ /* 0x000fe20008400000 */
[----:B------:R-:W-:Y:S01]  /*04c0*/  ULDC UR4, c[0x0][0x154] ;  /* 0x0000550000047ab9 */ /* 0x000fe20000000800 */
[----:B------:R-:W-:-:S02]  /*04d0*/  SHF.R.S32.HI R5, RZ, 0x1f, R2 ;  /* 0x0000001fff057819 */ /* 0x000fc40000011402 */
[--C-:B------:R-:W-:Y:S02]  /*04e0*/  SHF.R.S32.HI R9, RZ, 0x3, R0.reuse ;  /* 0x00000003ff097819 */ /* 0x100fe40000011400 */
[----:B------:R-:W-:Y:S01]  /*04f0*/  VOTEU.ALL UP0, P0 ;  /* 0x00000000003f7886 */ /* 0x000fe20000000000 */
[----:B------:R-:W-:Y:S01]  /*0500*/  SHF.R.S32.HI R0, RZ, 0x1f, R0 ;  /* 0x0000001fff007819 */ /* 0x000fe20000011400 */
[----:B------:R-:W2:Y:S01]  /*0510*/  F2I.U32.TRUNC.NTZ R12, R12 ;  /* 0x0000000c000c7305 */ /* 0x000ea2000020f000 */
[----:B0-----:R-:W-:Y:S01]  /*0520*/  I2FP.F32.U32 R8, R6 ;  /* 0x0000000600087245 */ /* 0x001fe20000201000 */
[----:B------:R-:W-:Y:S01]  /*0530*/  VOTEU.ALL UP1, P1 ;  /* 0x00000000003f7886 */ /* 0x000fe20000820000 */
[----:B------:R-:W0:Y:S01]  /*0540*/  @!UP0 S2UR UR7, SR_CgaCtaId ;  /* 0x00000000000789c3 */ /* 0x000e220000008800 */
[----:B------:R-:W-:Y:S01]  /*0550*/  LEA.HI R0, R0, R9, RZ, 0x2 ;  /* 0x0000000900007211 */ /* 0x000fe200078f10ff */
[----:B------:R-:W-:Y:S01]  /*0560*/  @!UP0 UMOV UR6, 0x400 ;  /* 0x0000040000068882 */ /* 0x000fe20000000000 */
[----:B------:R-:W-:Y:S01]  /*0570*/  FMUL R8, R8, UR4 ;  /* 0x0000000408087c20 */ /* 0x000fe20008400000 */
[----:B------:R-:W-:Y:S01]  /*0580*/  LEA.HI R5, R5, R2, RZ, 0x2 ;  /* 0x0000000205057211 */ /* 0x000fe200078f10ff */
[----:B------:R-:W-:Y:S01]  /*0590*/  UMOV UR4, 0x20 ;  /* 0x0000002000047882 */ /* 0x000fe20000000000 */
[----:B------:R-:W-:Y:S01]  /*05a0*/  LOP3.LUT R0, R0, 0xfffffffc, RZ, 0xc0, !PT ;  /* 0xfffffffc00007812 */ /* 0x000fe200078ec0ff */
[----:B------:R-:W-:-:S04]  /*05b0*/  @!UP0 UIADD3 UR4, -UR4, 0x100000, URZ ;  /* 0x0010000004048890 */ /* 0x000fc8000fffe13f */
[----:B------:R-:W-:Y:S02]  /*05c0*/  @!UP0 USHF.L.U32 UR5, UR4, 0xb, URZ ;  /* 0x0000000b04058899 */ /* 0x000fe4000800063f */
[----:B------:R-:W-:Y:S01]  /*05d0*/  @!UP0 USHF.L.U32 UR4, UR4, 0x1, URZ ;  /* 0x0000000104048899 */ /* 0x000fe2000800063f */
[----:B------:R-:W5:Y:S01]  /*05e0*/  @!UP1 S2UR UR10, SR_CgaCtaId ;  /* 0x00000000000a99c3 */ /* 0x000f620000008800 */
[----:B------:R-:W3:Y:S01]  /*05f0*/  F2I.U32.TRUNC.NTZ R8, R8 ;  /* 0x0000000800087305 */ /* 0x000ee2000020f000 */
[----:B------:R-:W-:Y:S01]  /*0600*/  LOP3.LUT R5, R5, 0xfffffffc, RZ, 0xc0, !PT ;  /* 0xfffffffc05057812 */ /* 0x000fe200078ec0ff */
[----:B------:R-:W-:Y:S01]  /*0610*/  IMAD.IADD R0, R9, 0x1, -R0 ;  /* 0x0000000109007824 */ /* 0x000fe200078e0a00 */
[----:B------:R-:W-:Y:S01]  /*0620*/  @!UP1 UMOV UR9, 0x400 ;  /* 0x0000040000099882 */ /* 0x000fe20000000000 */
[----:B--2---:R-:W-:Y:S01]  /*0630*/  IMAD.MOV R12, RZ, RZ, -R12 ;  /* 0x000000ffff0c7224 */ /* 0x004fe200078e0a0c */
[----:B------:R-:W-:Y:S01]  /*0640*/  VOTEU.ALL UP2, P1 ;  /* 0x00000000003f7886 */ /* 0x000fe20000840000 */
[----:B------:R-:W-:Y:S01]  /*0650*/  IMAD R0, R11, 0x4, R0 ;  /* 0x000000040b007824 */ /* 0x000fe200078e0200 */
[----:B------:R-:W-:Y:S01]  /*0660*/  VOTEU.ALL UP3, P1 ;  /* 0x00000000003f7886 */ /* 0x000fe20000860000 */
[----:B------:R-:W-:Y:S01]  /*0670*/  IMAD.IADD R5, R2, 0x1, -R5 ;  /* 0x0000000102057824 */ /* 0x000fe200078e0a05 */
[----:B------:R-:W-:Y:S01]  /*0680*/  VOTEU.ALL UP4, P1 ;  /* 0x00000000003f7886 */ /* 0x000fe20000880000 */
[C---:B------:R-:W-:Y:S01]  /*0690*/  IMAD.SHL.U32 R9, R0.reuse, 0x4, RZ ;  /* 0x0000000400097824 */ /* 0x040fe200078e00ff */
[----:B------:R-:W-:Y:S01]  /*06a0*/  VOTEU.ALL UP5, P1 ;  /* 0x00000000003f7886 */ /* 0x000fe200008a0000 */
[----:B----4-:R-:W-:Y:S01]  /*06b0*/  ISETP.EQ.U32.AND P3, PT, R15, 0x1, PT ;  /* 0x000000010f00780c */ /* 0x010fe20003f62070 */
[----:B-1----:R-:W-:Y:S01]  /*06c0*/  IMAD R20, R13, R12, UR12 ;  /* 0x0000000c0d147e24 */ /* 0x002fe2000f8e020c */
[----:B------:R-:W-:Y:S01]  /*06d0*/  ISETP.NE.AND P1, PT, R5, 0x3, PT ;  /* 0x000000030500780c */ /* 0x000fe20003f25270 */
[----:B0-----:R-:W-:Y:S01]  /*06e0*/  @!UP0 ULEA UR8, UR7, UR6, 0x18 ;  /* 0x0000000607088291 */ /* 0x001fe2000f8ec03f */
[----:B---3--:R-:W-:Y:S01]  /*06f0*/  IMAD.MOV R24, RZ, RZ, -R8 ;  /* 0x000000ffff187224 */ /* 0x008fe200078e0a08 */
[----:B------:R-:W-:Y:S01]  /*0700*/  LOP3.LUT R152, R0, 0xc, R9, 0x78, !PT ;  /* 0x0000000c00987812 */ /* 0x000fe200078e7809 */
[----:B------:R-:W-:-:S04]  /*0710*/  @!UP1 UIADD3 UR6, -UR11, 0x100000, URZ ;  /* 0x001000000b069890 */ /* 0x000fc8000fffe13f */
[----:B------:R-:W-:Y:S02]  /*0720*/  @!UP1 USHF.L.U32 UR7, UR6, 0xb, URZ ;  /* 0x0000000b06079899 */ /* 0x000fe4000800063f */
[----:B------:R-:W-:Y:S01]  /*0730*/  @!UP1 USHF.L.U32 UR6, UR6, 0x1, URZ ;  /* 0x0000000106069899 */ /* 0x000fe2000800063f */
[----:B------:R-:W-:Y:S01]  /*0740*/  ISETP.EQ.OR P1, PT, R5, RZ, !P1 ;  /* 0x000000ff0500720c */ /* 0x000fe20004f22670 */
[----:B------:R-:W-:Y:S01]  /*0750*/  IMAD R9, R21, R24, R6 ;  /* 0x0000001815097224 */ /* 0x000fe200078e0206 */
[----:B------:R-:W-:Y:S01]  /*0760*/  VOTEU.ALL UP0, P0 ;  /* 0x00000000003f7886 */ /* 0x000fe20000000000 */
[----:B------:R-:W-:Y:S01]  /*0770*/  ISETP.GE.U32.AND P5, PT, R35, 0x2, PT ;  /* 0x000000022300780c */ /* 0x000fe20003fa6070 */
[----:B-----5:R-:W-:Y:S01]  /*0780*/  @!UP1 ULEA UR9, UR10, UR9, 0x18 ;  /* 0x000000090a099291 */ /* 0x020fe2000f8ec03f */
[----:B------:R-:W-:Y:S01]  /*0790*/  ISETP.EQ.AND P1, PT, R10, RZ, P1 ;  /* 0x000000ff0a00720c */ /* 0x000fe20000f22270 */
[----:B------:R-:W-:Y:S01]  /*07a0*/  VOTEU.ALL UP1, P0 ;  /* 0x00000000003f7886 */ /* 0x000fe20000020000 */
[----:B------:R-:W-:Y:S01]  /*07b0*/  LOP3.LUT P0, RZ, R3, 0x7, RZ, 0xc0, !PT ;  /* 0x0000000703ff7812 */ /* 0x000fe2000780c0ff */
[----:B------:R-:W0:Y:S02]  /*07c0*/  FENCE.VIEW.ASYNC.S ;  /* 0x00000000000073c6 */ /* 0x000e240000000000 */
[----:B0-----:R0:W1:Y:S01]  /*07d0*/  @!UP0 SYNCS.EXCH.64 URZ, [UR8+0x80], UR4 ;  /* 0x00008004083f85b2 */ /* 0x0010620008000100 */
[----:B------:R-:W-:Y:S01]  /*07e0*/  ISETP.NE.AND P4, PT, R9, R152, PT ;  /* 0x000000980900720c */ /* 0x000fe20003f85270 */
[----:B------:R0:W2:Y:S01]  /*07f0*/  SHFL.IDX PT, R0, R7, RZ, 0x1f ;  /* 0x00001fff07007589 */ /* 0x0000a200000e0000 */
[----:B------:R-:W-:-:S02]  /*0800*/  ISETP.LT.U32.AND P0, PT, R152, 0x2, !P0 ;  /* 0x000000029800780c */ /* 0x000fc40004701070 */
[----:B------:R-:W-:Y:S02]  /*0810*/  ISETP.EQ.OR P4, PT, R20, RZ, !P4 ;  /* 0x000000ff1400720c */ /* 0x000fe40006782670 */
[----:B------:R-:W-:Y:S02]  /*0820*/  SEL R16, RZ, 0x1, !P1 ;  /* 0x00000001ff107807 */ /* 0x000fe40004800000 */
[----:B------:R-:W-:Y:S02]  /*0830*/  PLOP3.LUT P0, PT, P0, P4, PT, 0x80, 0x0 ;  /* 0x000000000000781c */ /* 0x000fe40000709070 */
[----:B------:R-:W-:Y:S02]  /*0840*/  SEL R16, R16, 0x2, P5 ;  /* 0x0000000210107807 */ /* 0x000fe40002800000 */
[----:B------:R-:W-:Y:S01]  /*0850*/  P2R R155, PR, RZ, 0x1 ;  /* 0x00000001ff9b7803 */ /* 0x000fe20000000000 */
[----:B------:R0:W3:Y:S01]  /*0860*/  @!UP1 SYNCS.EXCH.64 URZ, [UR8+0x88], UR4 ;  /* 0x00008804083f95b2 */ /* 0x0000e20008000100 */
[----:B------:R-:W-:Y:S01]  /*0870*/  NOP ;  /* 0x0000000000007918 */ /* 0x000fe20000000000 */
[----:B------:R0:W4:Y:S01]  /*0880*/  @!UP2 SYNCS.EXCH.64 URZ, [UR9+0x60], UR6 ;  /* 0x00006006093fa5b2 */ /* 0x0001220008000100 */
[----:B------:R0:W0:Y:S01]  /*0890*/  @!UP3 SYNCS.EXCH.64 URZ, [UR9+0x68], UR6 ;  /* 0x00006806093fb5b2 */ /* 0x0000220008000100 */
[----:B------:R0:W0:Y:S01]  /*08a0*/  @!UP4 SYNCS.EXCH.64 URZ, [UR9+0x70], UR6 ;  /* 0x00007006093fc5b2 */ /* 0x0000220008000100 */
[----:B------:R0:W0:Y:S01]  /*08b0*/  @!UP5 SYNCS.EXCH.64 URZ, [UR9+0x78], UR6 ;  /* 0x00007806093fd5b2 */ /* 0x0000220008000100 */
[----:B------:R-:W-:Y:S01]  /*08c0*/  NOP ;  /* 0x0000000000007918 */ /* 0x000fe20000000000 */
[----:B------:R-:W-:Y:S05]  /*08d0*/  @!P3 BRA `(.L_x_3) ;  /* 0x000000000008b947 */ /* 0x000fea0003800000 */
[----:B01-34-:R-:W-:Y:S01]  /*08e0*/  UCGABAR_ARV ;  /* 0x00000000000079c7 */ /* 0x01bfe20008000000 */
[----:B------:R-:W-:Y:S05]  /*08f0*/  BRA `(.L_x_4) ;  /* 0x0000000000047947 */ /* 0x000fea0003800000 */
.L_x_3:
[----:B01-34-:R-:W-:Y:S01]  /*0900*/  NOP ;  /* 0x0000000000007918 */ /* 0x01bfe20000000000 */
.L_x_4:
[----:B------:R-:W-:Y:S01]  /*0910*/  ULDC.64 UR4, c[0x0][0x598] ;  /* 0x0001660000047ab9 */ /* 0x000fe20000000a00 */
[----:B------:R-:W-:Y:S01]  /*0920*/  ULDC.64 UR36, c[0x0][0x208] ;  /* 0x0000820000247ab9 */ /* 0x000fe20000000a00 */
[----:B------:R-:W-:-:S04]  /*0930*/  ISETP.NE.U32.AND P0, PT, RZ, UR4, PT ;  /* 0x00000004ff007c0c */ /* 0x000fc8000bf05070 */
[----:B------:R-:W-:-:S13]  /*0940*/  ISETP.NE.AND.EX P0, PT, RZ, UR5, PT, P0 ;  /* 0x00000005ff007c0c */ /* 0x000fda000bf05300 */
[----:B------:R-:W-:Y:S05]  /*0950*/  @!P0 BRA `(.L_x_5) ;  /* 0x00000000001c8947 */ /* 0x000fea0003800000 */
[----:B------:R-:W0:Y:S02]  /*0960*/  LDC.64 R8, c[0x0][0x598] ;  /* 0x00016600ff087b82 */ /* 0x000e240000000a00 */
[----:B0-----:R-:W3:Y:S02]  /*0970*/  LDG.E.64 R8, desc[UR36][R8.64] ;  /* 0x0000002408087981 */ /* 0x001ee4000c1e1b00 */
[----:B---3--:R-:W-:-:S04]  /*0980*/  ISETP.NE.U32.AND P0, PT, R8, RZ, PT ;  /* 0x000000ff0800720c */ /* 0x008fc80003f05070 */
[----:B------:R-:W-:-:S13]  /*0990*/  ISETP.NE.AND.EX P0, PT, R9, RZ, PT, P0 ;  /* 0x000000ff0900720c */ /* 0x000fda0003f05300 */
[----:B------:R-:W-:Y:S05]  /*09a0*/  @!P0 BRA `(.L_x_5) ;  /* 0x0000000000088947 */ /* 0x000fea0003800000 */
[----:B------:R0:W5:Y:S01]  /*09b0*/  LD.E R153, desc[UR36][R8.64] ;  /* 0x0000002408997980 */ /* 0x000162000c101900 */
[----:B------:R-:W-:Y:S05]  /*09c0*/  BRA `(.L_x_6) ;  /* 0x0000000000247947 */ /* 0x000fea0003800000 */
.L_x_5:
[----:B------:R-:W-:Y:S02]  /*09d0*/  ULDC.64 UR4, c[0x0][0x588] ;  /* 0x0001620000047ab9 */ /* 0x000fe40000000a00 */
[----:B------:R-:W-:-:S04]  /*09e0*/  ISETP.NE.U32.AND P0, PT, RZ, UR4, PT ;  /* 0x00000004ff007c0c */ /* 0x000fc8000bf05070 */
[----:B------:R-:W-:-:S13]  /*09f0*/  ISETP.NE.AND.EX P0, PT, RZ, UR5, PT, P0 ;  /* 0x00000005ff007c0c */ /* 0x000fda000bf05300 */
[----:B------:R-:W-:Y:S05]  /*0a00*/  @!P0 BRA `(.L_x_7) ;  /* 0x00000000000c8947 */ /* 0x000fea0003800000 */
[----:B------:R-:W0:Y:S02]  /*0a10*/  LDC.64 R8, c[0x0][0x588] ;  /* 0x00016200ff087b82 */ /* 0x000e240000000a00 */
[----:B0-----:R1:W5:Y:S01]  /*0a20*/  LDG.E R153, desc[UR36][R8.64] ;  /* 0x0000002408997981 */ /* 0x001362000c1e1900 */
[----:B------:R-:W-:Y:S05]  /*0a30*/  BRA `(.L_x_6) ;  /* 0x0000000000087947 */ /* 0x000fea0003800000 */
.L_x_7:
[----:B------:R-:W-:Y:S02]  /*0a40*/  ULDC UR4, c[0x0][0x580] ;  /* 0x0001600000047ab9 */ /* 0x000fe40000000800 */
[----:B------:R-:W-:-:S07]  /*0a50*/  IMAD.U32 R153, RZ, RZ, UR4 ;  /* 0x00000004ff997e24 */ /* 0x000fce000f8e00ff */
.L_x_6:
[----:B------:R-:W-:Y:S02]  /*0a60*/  ULDC.64 UR4, c[0x0][0x5a0] ;  /* 0x0001680000047ab9 */ /* 0x000fe40000000a00 */
[----:B------:R-:W-:-:S04]  /*0a70*/  ISETP.NE.U32.AND P0, PT, RZ, UR4, PT ;  /* 0x00000004ff007c0c */ /* 0x000fc8000bf05070 */
[----:B------:R-:W-:-:S13]  /*0a80*/  ISETP.NE.AND.EX P0, PT, RZ, UR5, PT, P0 ;  /* 0x00000005ff007c0c */ /* 0x000fda000bf05300 */
[----:B------:R-:W-:Y:S05]  /*0a90*/  @!P0 BRA `(.L_x_8) ;  /* 0x00000000001c8947 */ /* 0x000fea0003800000 */
[----:B01----:R-:W0:Y:S02]  /*0aa0*/  LDC.64 R8, c[0x0][0x5a0] ;  /* 0x00016800ff087b82 */ /* 0x003e240000000a00 */
[----:B0-----:R-:W3:Y:S02]  /*0ab0*/  LDG.E.64 R8, desc[UR36][R8.64] ;  /* 0x0000002408087981 */ /* 0x001ee4000c1e1b00 */
[----:B---3--:R-:W-:-:S04]  /*0ac0*/  ISETP.NE.U32.AND P0, PT, R8, RZ, PT ;  /* 0x000000ff0800720c */ /* 0x008fc80003f05070 */
[----:B------:R-:W-:-:S13]  /*0ad0*/  ISETP.NE.AND.EX P0, PT, R9, RZ, PT, P0 ;  /* 0x000000ff0900720c */ /* 0x000fda0003f05300 */
[----:B------:R-:W-:Y:S05]  /*0ae0*/  @!P0 BRA `(.L_x_8) ;  /* 0x0000000000088947 */ /* 0x000fea0003800000 */
[----:B------:R0:W5:Y:S01]  /*0af0*/  LD.E R154, desc[UR36][R8.64] ;  /* 0x00000024089a7980 */ /* 0x000162000c101900 */
[----:B------:R-:W-:Y:S05]  /*0b00*/  BRA `(.L_x_9) ;  /* 0x0000000000247947 */ /* 0x000fea0003800000 */
.L_x_8:
[----:B------:R-:W-:Y:S02]  /*0b10*/  ULDC.64 UR4, c[0x0][0x590] ;  /* 0x0001640000047ab9 */ /* 0x000fe40000000a00 */
[----:B------:R-:W-:-:S04]  /*0b20*/  ISETP.NE.U32.AND P0, PT, RZ, UR4, PT ;  /* 0x00000004ff007c0c */ /* 0x000fc8000bf05070 */
[----:B------:R-:W-:-:S13]  /*0b30*/  ISETP.NE.AND.EX P0, PT, RZ, UR5, PT, P0 ;  /* 0x00000005ff007c0c */ /* 0x000fda000bf05300 */
[----:B------:R-:W-:Y:S05]  /*0b40*/  @!P0 BRA `(.L_x_10) ;  /* 0x00000000000c8947 */ /* 0x000fea0003800000 */
[----:B01----:R-:W0:Y:S02]  /*0b50*/  LDC.64 R8, c[0x0][0x590] ;  /* 0x00016400ff087b82 */ /* 0x003e240000000a00 */
[----:B0-----:R1:W5:Y:S01]  /*0b60*/  LDG.E R154, desc[UR36][R8.64] ;  /* 0x00000024089a7981 */ /* 0x001362000c1e1900 */
[----:B------:R-:W-:Y:S05]  /*0b70*/  BRA `(.L_x_9) ;  /* 0x0000000000087947 */ /* 0x000fea0003800000 */
.L_x_10:
[----:B------:R-:W-:Y:S02]  /*0b80*/  ULDC UR4, c[0x0][0x584] ;  /* 0x0001610000047ab9 */ /* 0x000fe40000000800 */
[----:B------:R-:W-:-:S07]  /*0b90*/  IMAD.U32 R154, RZ, RZ, UR4 ;  /* 0x00000004ff9a7e24 */ /* 0x000fce000f8e00ff */
.L_x_9:
[----:B------:R-:W3:Y:S01]  /*0ba0*/  LDC R2, c[0x0][0x65c] ;  /* 0x00019700ff027b82 */ /* 0x000ee20000000800 */
[----:B------:R-:W-:Y:S01]  /*0bb0*/  ULDC UR6, c[0x0][0x28c] ;  /* 0x0000a30000067ab9 */ /* 0x000fe20000000800 */
[----:B------:R-:W-:Y:S01]  /*0bc0*/  ISETP.NE.AND P0, PT, R10, 0x2, PT ;  /* 0x000000020a00780c */ /* 0x000fe20003f05270 */
[----:B------:R-:W-:Y:S01]  /*0bd0*/  UIADD3 UR6, UR6, 0x1f, URZ ;  /* 0x0000001f06067890 */ /* 0x000fe2000fffe03f */
[----:B01----:R-:W-:Y:S01]  /*0be0*/  IMAD.U32 R8, RZ, RZ, UR12 ;  /* 0x0000000cff087e24 */ /* 0x003fe2000f8e00ff */
[----:B------:R-:W-:Y:S01]  /*0bf0*/  UMOV UR39, URZ ;  /* 0x0000003f00277c82 */ /* 0x000fe20008000000 */
[----:B------:R-:W-:Y:S01]  /*0c00*/  IMAD.MOV.U32 R9, RZ, RZ, RZ ;  /* 0x000000ffff097224 */ /* 0x000fe200078e00ff */
[----:B------:R-:W-:Y:S01]  /*0c10*/  USHF.R.S32.HI UR7, URZ, 0x1f, UR6 ;  /* 0x0000001f3f077899 */ /* 0x000fe20008011406 */
[----:B------:R-:W-:Y:S01]  /*0c20*/  UMOV UR38, URZ ;  /* 0x0000003f00267c82 */ /* 0x000fe20008000000 */
[----:B------:R-:W-:Y:S02]  /*0c30*/  ULDC.64 UR8, c[0x0][0x650] ;  /* 0x0001940000087ab9 */ /* 0x000fe40000000a00 */
[----:B------:R-:W-:-:S04]  /*0c40*/  ULEA.HI UR7, UR7, UR6, URZ, 0x5 ;  /* 0x0000000607077291 */ /* 0x000fc8000f8f283f */
[----:B------:R-:W-:Y:S01]  /*0c50*/  USHF.R.S32.HI UR40, URZ, 0x5, UR7 ;  /* 0x000000053f287899 */ /* 0x000fe20008011407 */
[----:B---3--:R-:W-:-:S13]  /*0c60*/  ISETP.NE.AND P1, PT, R2, 0x1, PT ;  /* 0x000000010200780c */ /* 0x008fda0003f25270 */
[----:B------:R-:W0:Y:S01]  /*0c70*/  @P1 LDC R19, c[0x0][0x10] ;  /* 0x00000400ff131b82 */ /* 0x000e220000000800 */
[----:B------:R-:W-:Y:S02]  /*0c80*/  @P1 IMAD.MOV.U32 R7, RZ, RZ, RZ ;  /* 0x000000ffff071224 */ /* 0x000fe400078e00ff */
[----:B------:R-:W-:-:S05]  /*0c90*/  @P1 IMAD.MOV.U32 R17, RZ, RZ, RZ ;  /* 0x000000ffff111224 */ /* 0x000fca00078e00ff */
[----:B------:R-:W1:Y:S01]  /*0ca0*/  @!P1 LDC R11, c[0x0][0xc] ;  /* 0x00000300ff0b9b82 */ /* 0x000e620000000800 */
[----:B------:R-:W-:Y:S01]  /*0cb0*/  ULDC UR4, c[0x0][0xc] ;  /* 0x0000030000047ab9 */ /* 0x000fe20000000800 */
[----:B------:R-:W-:Y:S02]  /*0cc0*/  ULDC UR5, c[0x0][0x10] ;  /* 0x0000040000057ab9 */ /* 0x000fe40000000800 */
[----:B------:R-:W-:-:S04]  /*0cd0*/  UIMAD.WIDE.U32 UR4, UR4, UR5, URZ ;  /* 0x00000005040472a5 */ /* 0x000fc8000f8e003f */
[----:B------:R-:W3:Y:S01]  /*0ce0*/  LDC R2, c[0x0][0x14] ;  /* 0x00000500ff027b82 */ /* 0x000ee20000000800 */
[----:B0-----:R-:W-:-:S04]  /*0cf0*/  @P1 IMAD.WIDE.U32 R18, R19, UR12, R6 ;  /* 0x0000000c13121c25 */ /* 0x001fc8000f8e0006 */
[----:B------:R-:W-:Y:S02]  /*0d00*/  @P1 IMAD.IADD R17, R19, 0x1, R17 ;  /* 0x0000000113111824 */ /* 0x000fe400078e0211 */
[----:B-1----:R-:W-:-:S04]  /*0d10*/  @!P1 IMAD.WIDE.U32 R8, R6, R11, R8 ;  /* 0x0000000b06089225 */ /* 0x002fc800078e0008 */
[----:B------:R-:W-:Y:S02]  /*0d20*/  @!P1 IMAD.MOV.U32 R18, RZ, RZ, R8 ;  /* 0x000000ffff129224 */ /* 0x000fe400078e0008 */
[----:B------:R-:W-:Y:S02]  /*0d30*/  @!P1 IMAD.MOV.U32 R17, RZ, RZ, R9 ;  /* 0x000000ffff119224 */ /* 0x000fe400078e0009 */
[----:B---3--:R-:W-:-:S04]  /*0d40*/  IMAD.WIDE.U32 R12, R2, UR4, RZ ;  /* 0x00000004020c7c25 */ /* 0x008fc8000f8e00ff */
[----:B------:R-:W-:Y:S01]  /*0d50*/  IMAD R23, R2, UR5, RZ ;  /* 0x0000000502177c24 */ /* 0x000fe2000f8e02ff */
[----:B------:R0:W-:Y:S03]  /*0d60*/  STL.64 [R1], R12 ;  /* 0x0000000c01007387 */ /* 0x0001e60000100a00 */
[----:B------:R-:W-:Y:S01]  /*0d70*/  IMAD.IADD R23, R13, 0x1, R23 ;  /* 0x000000010d177824 */ /* 0x000fe200078e0217 */
[----:B------:R-:W-:Y:S06]  /*0d80*/  @P0 BRA `(.L_x_11) ;  /* 0x0000000000200947 */ /* 0x000fec0003800000 */
[----:B------:R-:W-:Y:S01]  /*0d90*/  UISETP.GE.U32.AND UP0, UPT, UR40, 0x5, UPT ;  /* 0x000000052800788c */ /* 0x000fe2000bf06070 */
[----:B------:R-:W-:Y:S01]  /*0da0*/  IADD3 R18, P0, R18, R12, RZ ;  /* 0x0000000c12127210 */ /* 0x000fe20007f1e0ff */
[----:B------:R-:W-:Y:S01]  /*0db0*/  UIMAD.WIDE.U32 UR4, UR40, -0x33333333, URZ ;  /* 0xcccccccd280478a5 */ /* 0x000fe2000f8e003f */
[----:B------:R-:W-:-:S03]  /*0dc0*/  UMOV UR38, URZ ;  /* 0x0000003f00267c82 */ /* 0x000fc60008000000 */
[----:B------:R-:W-:Y:S01]  /*0dd0*/  USHF.R.U32.HI UR4, URZ, 0x2, UR5 ;  /* 0x000000023f047899 */ /* 0x000fe20008011605 */
[----:B------:R-:W-:-:S03]  /*0de0*/  IMAD.X R17, R23, 0x1, R17, P0 ;  /* 0x0000000117117824 */ /* 0x000fc600000e0611 */
[----:B------:R-:W-:Y:S02]  /*0df0*/  UIMAD UR39, UR4, -0x5, UR40 ;  /* 0xfffffffb042778a4 */ /* 0x000fe4000f8e0228 */
[----:B------:R-:W-:-:S12]  /*0e00*/  @UP0 ULOP3.LUT UR38, UR4, 0x1, URZ, 0xc0, !UPT ;  /* 0x0000000104260892 */ /* 0x000fd8000f8ec03f */
.L_x_11:
[----:B------:R-:W-:Y:S01]  /*0e10*/  ISETP.GE.U32.AND P0, PT, R18, UR8, PT ;  /* 0x0000000812007c0c */ /* 0x000fe2000bf06070 */
[----:B------:R-:W-:Y:S01]  /*0e20*/  IMAD.MOV.U32 R19, RZ, RZ, -0x1 ;  /* 0xffffffffff137424 */ /* 0x000fe200078e00ff */
[----:B------:R-:W-:Y:S01]  /*0e30*/  PRMT R8, RZ, 0x7610, R8 ;  /* 0x00007610ff087816 */ /* 0x000fe20000000008 */
[----:B------:R-:W-:Y:S01]  /*0e40*/  IMAD.MOV.U32 R22, RZ, RZ, -0x1 ;  /* 0xffffffffff167424 */ /* 0x000fe200078e00ff */
[----:B------:R-:W-:Y:S01]  /*0e50*/  ISETP.GE.U32.AND.EX P0, PT, R17, UR9, PT, P0 ;  /* 0x0000000911007c0c */ /* 0x000fe2000bf06100 */
[----:B------:R-:W-:-:S12]  /*0e60*/  IMAD.MOV.U32 R2, RZ, RZ, -0x1 ;  /* 0xffffffffff027424 */ /* 0x000fd800078e00ff */
[----:B------:R-:W-:Y:S05]  /*0e70*/  @P0 BRA `(.L_x_12) ;  /* 0x00000004002c0947 */ /* 0x000fea0003800000 */
[----:B------:R-:W1:Y:S01]  /*0e80*/  LDC.64 R26, c[0x0][0x628] ;  /* 0x00018a00ff1a7b82 */ /* 0x000e620000000a00 */
[----:B------:R-:W-:Y:S02]  /*0e90*/  IMAD.MOV.U32 R8, RZ, RZ, R18 ;  /* 0x000000ffff087224 */ /* 0x000fe400078e0012 */
[----:B------:R-:W-:-:S05]  /*0ea0*/  IMAD.MOV.U32 R9, RZ, RZ, R17 ;  /* 0x000000ffff097224 */ /* 0x000fca00078e0011 */
[----:B------:R-:W3:Y:S08]  /*0eb0*/  LDC R2, c[0x0][0x630] ;  /* 0x00018c00ff027b82 */ /* 0x000ef00000000800 */
[----:B------:R-:W4:Y:S01]  /*0ec0*/  LDC.64 R28, c[0x0][0x620] ;  /* 0x00018800ff1c7b82 */ /* 0x000f220000000a00 */
[----:B-1----:R-:W-:-:S04]  /*0ed0*/  ISETP.NE.U32.AND P0, PT, R26, RZ, PT ;  /* 0x000000ff1a00720c */ /* 0x002fc80003f05070 */
[----:B------:R-:W-:-:S13]  /*0ee0*/  ISETP.NE.AND.EX P0, PT, R27, RZ, PT, P0 ;  /* 0x000000ff1b00720c */ /* 0x000fda0003f05300 */
[----:B---34-:R-:W-:Y:S05]  /*0ef0*/  @!P0 BRA `(.L_x_13) ;  /* 0x0000000000288947 */ /* 0x018fea0003800000 */
[----:B0-----:R-:W0:Y:S02]  /*0f00*/  LDC R13, c[0x0][0x634] ;  /* 0x00018d00ff0d7b82 */ /* 0x001e240000000800 */
[----:B0-----:R-:W-:-:S05]  /*0f10*/  IADD3 R13, P0, R18, R13, RZ ;  /* 0x0000000d120d7210 */ /* 0x001fca0007f1e0ff */
[----:B------:R-:W-:-:S04]  /*0f20*/  IMAD.X R15, RZ, RZ, R17, P0 ;  /* 0x000000ffff0f7224 */ /* 0x000fc800000e0611 */
[----:B------:R-:W-:-:S04]  /*0f30*/  IMAD.WIDE.U32 R8, R15, R26, RZ ;  /* 0x0000001a0f087225 */ /* 0x000fc800078e00ff */
[----:B------:R-:W-:-:S04]  /*0f40*/  IMAD.WIDE.U32 R10, P0, R13, R27, R8 ;  /* 0x0000001b0d0a7225 */ /* 0x000fc80007800008 */
[----:B------:R-:W-:-:S04]  /*0f50*/  IMAD.WIDE.U32 R8, R13, R26, RZ ;  /* 0x0000001a0d087225 */ /* 0x000fc800078e00ff */
[----:B------:R-:W-:Y:S01]  /*0f60*/  IMAD.X R13, RZ, RZ, RZ, P0 ;  /* 0x000000ffff0d7224 */ /* 0x000fe200000e06ff */
[----:B------:R-:W-:Y:S01]  /*0f70*/  IADD3 RZ, P0, R9, R10, RZ ;  /* 0x0000000a09ff7210 */ /* 0x000fe20007f1e0ff */
[----:B------:R-:W-:-:S04]  /*0f80*/  IMAD.MOV.U32 R12, RZ, RZ, R11 ;  /* 0x000000ffff0c7224 */ /* 0x000fc800078e000b */
[----:B------:R-:W-:-:S08]  /*0f90*/  IMAD.WIDE.U32.X R8, R15, R27, R12, P0 ;  /* 0x0000001b0f087225 */ /* 0x000fd000000e040c */
.L_x_13:
[----:B------:R-:W1:Y:S01]  /*0fa0*/  LDC.64 R32, c[0x0][0x640] ;  /* 0x00019000ff207b82 */ /* 0x000e620000000a00 */
[-C--:B------:R-:W-:Y:S01]  /*0fb0*/  SHF.R.U64 R30, R8, R2.reuse, R9 ;  /* 0x00000002081e7219 */ /* 0x080fe20000001209 */
[----:B------:R-:W-:Y:S01]  /*0fc0*/  IMAD.MOV.U32 R19, RZ, RZ, R17 ;  /* 0x000000ffff137224 */ /* 0x000fe200078e0011 */
[----:B------:R-:W-:Y:S02]  /*0fd0*/  SHF.R.U32.HI R2, RZ, R2, R9 ;  /* 0x00000002ff027219 */ /* 0x000fe40000011609 */
[----:B------:R-:W-:-:S03]  /*0fe0*/  IADD3 R11, P0, RZ, -R30, RZ ;  /* 0x8000001eff0b7210 */ /* 0x000fc60007f1e0ff */
[----:B------:R-:W3:Y:S02]  /*0ff0*/  LDC R10, c[0x0][0x618] ;  /* 0x00018600ff0a7b82 */ /* 0x000ee40000000800 */
[----:B------:R-:W-:-:S04]  /*1000*/  IMAD.X R9, RZ, RZ, ~R2, P0 ;  /* 0x000000ffff097224 */ /* 0x000fc800000e0e02 */
[-C--:B------:R-:W-:Y:S02]  /*1010*/  IMAD R2, R9, R28.reuse, RZ ;  /* 0x0000001c09027224 */ /* 0x080fe400078e02ff */
[----:B0-----:R-:W0:Y:S01]  /*1020*/  LDC R13, c[0x0][0x608] ;  /* 0x00018200ff0d7b82 */ /* 0x001e220000000800 */
[----:B------:R-:W-:-:S04]  /*1030*/  IMAD.WIDE.U32 R8, R11, R28, R18 ;  /* 0x0000001c0b087225 */ /* 0x000fc800078e0012 */
[----:B------:R-:W-:Y:S02]  /*1040*/  IMAD R11, R11, R29, R2 ;  /* 0x0000001d0b0b7224 */ /* 0x000fe400078e0202 */
[----:B------:R-:W-:Y:S01]  /*1050*/  IMAD.MOV.U32 R2, RZ, RZ, -0x1 ;  /* 0xffffffffff027424 */ /* 0x000fe200078e00ff */
[----:B------:R-:W4:Y:S01]  /*1060*/  LDC R31, c[0x0][0x658] ;  /* 0x00019600ff1f7b82 */ /* 0x000f220000000800 */
[----:B------:R-:W-:Y:S01]  /*1070*/  IMAD.IADD R9, R9, 0x1, R11 ;  /* 0x0000000109097824 */ /* 0x000fe200078e020b */
[----:B-1----:R-:W-:Y:S01]  /*1080*/  ISETP.NE.U32.AND P0, PT, R32, RZ, PT ;  /* 0x000000ff2000720c */ /* 0x002fe20003f05070 */
[----:B------:R-:W-:-:S03]  /*1090*/  IMAD.MOV.U32 R28, RZ, RZ, 0x1 ;  /* 0x00000001ff1c7424 */ /* 0x000fc600078e00ff */
[----:B------:R-:W-:Y:S02]  /*10a0*/  ISETP.NE.AND.EX P0, PT, R33, RZ, PT, P0 ;  /* 0x000000ff2100720c */ /* 0x000fe40003f05300 */
[----:B------:R-:W1:Y:S01]  /*10b0*/  LDC R27, c[0x0][0x600] ;  /* 0x00018000ff1b7b82 */ /* 0x000e620000000800 */
[-CC-:B---3--:R-:W-:Y:S02]  /*10c0*/  SHF.R.U64 R25, R8, R10.reuse, R9.reuse ;  /* 0x0000000a08197219 */ /* 0x188fe40000001209 */
[----:B------:R-:W-:-:S05]  /*10d0*/  SHF.R.U32.HI R8, RZ, R10, R9 ;  /* 0x0000000aff087219 */ /* 0x000fca0000011609 */
[----:B------:R-:W3:Y:S01]  /*10e0*/  LDC R22, c[0x0][0x648] ;  /* 0x00019200ff167b82 */ /* 0x000ee20000000800 */
[-CC-:B0-----:R-:W-:Y:S02]  /*10f0*/  SHF.R.U64 R34, R25, R13.reuse, R8.reuse ;  /* 0x0000000d19227219 */ /* 0x181fe40000001208 */
[----:B------:R-:W-:-:S05]  /*1100*/  SHF.R.U32.HI R8, RZ, R13, R8 ;  /* 0x0000000dff087219 */ /* 0x000fca0000011608 */
[----:B------:R-:W0:Y:S01]  /*1110*/  LDC R26, c[0x0][0x638] ;  /* 0x00018e00ff1a7b82 */ /* 0x000e220000000800 */
[-CC-:B----4-:R-:W-:Y:S02]  /*1120*/  SHF.R.U64 R36, R34, R31.reuse, R8.reuse ;  /* 0x0000001f22247219 */ /* 0x190fe40000001208 */
[-C--:B------:R-:W-:Y:S02]  /*1130*/  SHF.L.U32 R2, R2, R31.reuse, RZ ;  /* 0x0000001f02027219 */ /* 0x080fe400000006ff */
[----:B------:R-:W-:Y:S01]  /*1140*/  SHF.R.U32.HI R9, RZ, R31, R8 ;  /* 0x0000001fff097219 */ /* 0x000fe20000011608 */
[----:B------:R-:W-:Y:S01]  /*1150*/  IMAD.MOV.U32 R8, RZ, RZ, R36 ;  /* 0x000000ffff087224 */ /* 0x000fe200078e0024 */
[----:B------:R-:W-:Y:S01]  /*1160*/  LOP3.LUT R15, RZ, R2, RZ, 0x33, !PT ;  /* 0x00000002ff0f7212 */ /* 0x000fe200078e33ff */
[----:B------:R-:W4:Y:S01]  /*1170*/  LDC R29, c[0x0][0x610] ;  /* 0x00018400ff1d7b82 */ /* 0x000f220000000800 */
[----:B------:R-:W-:Y:S05]  /*1180*/  @!P0 BRA `(.L_x_14) ;  /* 0x0000000000288947 */ /* 0x000fea0003800000 */
[----:B------:R-:W2:Y:S02]  /*1190*/  LDC R13, c[0x0][0x64c] ;  /* 0x00019300ff0d7b82 */ /* 0x000ea40000000800 */
[----:B--2---:R-:W-:-:S05]  /*11a0*/  IADD3 R13, P0, R36, R13, RZ ;  /* 0x0000000d240d7210 */ /* 0x004fca0007f1e0ff */
        /* <DEDUP_REMOVED lines=8> */
.L_x_14:
[----:B---3--:R-:W-:Y:S01]  /*1230*/  SHF.R.U64 R7, R8, R22, R9 ;  /* 0x0000001608077219 */ /* 0x008fe20000001209 */
[----:B-1----:R-:W-:Y:S01]  /*1240*/  VIADD R8, R27, 0xffffffff ;  /* 0xffffffff1b087836 */ /* 0x002fe20000000000 */
[----:B------:R-:W-:Y:S01]  /*1250*/  SHF.L.U32 R2, R28, R31, RZ ;  /* 0x0000001f1c027219 */ /* 0x000fe200000006ff */
[----:B------:R-:W-:Y:S01]  /*1260*/  @P1 IMAD R20, R21, R24, R6 ;  /* 0x0000001815141224 */ /* 0x000fe200078e0206 */
[----:B------:R-:W-:Y:S01]  /*1270*/  LOP3.LUT R15, R34, R15, RZ, 0xc0, !PT ;  /* 0x0000000f220f7212 */ /* 0x000fe200078ec0ff */
[----:B------:R-:W-:Y:S01]  /*1280*/  IMAD.MOV R9, RZ, RZ, -R7 ;  /* 0x000000ffff097224 */ /* 0x000fe200078e0a07 */
[----:B------:R-:W-:Y:S01]  /*1290*/  LOP3.LUT R8, R25, R8, RZ, 0xc0, !PT ;  /* 0x0000000819087212 */ /* 0x000fe200078ec0ff */
[----:B------:R-:W-:Y:S02]  /*12a0*/  IMAD.MOV.U32 R6, RZ, RZ, 0x1 ;  /* 0x00000001ff067424 */ /* 0x000fe400078e00ff */
[----:B------:R-:W-:Y:S02]  /*12b0*/  IMAD R15, R2, R7, R15 ;  /* 0x00000007020f7224 */ /* 0x000fe400078e020f */
[----:B0-----:R-:W-:-:S02]  /*12c0*/  IMAD R2, R9, R26, R36 ;  /* 0x0000001a09027224 */ /* 0x001fc400078e0224 */
[----:B----4-:R-:W-:Y:S02]  /*12d0*/  IMAD R19, R15, R29, R20 ;  /* 0x0000001d0f137224 */ /* 0x010fe400078e0214 */
[--C-:B------:R-:W-:Y:S01]  /*12e0*/  IMAD R2, R2, R27, R8.reuse ;  /* 0x0000001b02027224 */ /* 0x100fe200078e0208 */
[----:B------:R-:W-:-:S04]  /*12f0*/  PRMT R8, R6, 0x7610, R8 ;  /* 0x0000761006087816 */ /* 0x000fc80000000008 */
[----:B------:R-:W-:Y:S02]  /*1300*/  SEL R22, R2, R19, !P1 ;  /* 0x0000001302167207 */ /* 0x000fe40004800000 */
[----:B------:R-:W-:Y:S01]  /*1310*/  SEL R19, R19, R2, !P1 ;  /* 0x0000000213137207 */ /* 0x000fe20004800000 */
[----:B------:R-:W-:-:S07]  /*1320*/  IMAD.MOV.U32 R2, RZ, RZ, R30 ;  /* 0x000000ffff027224 */ /* 0x000fce00078e001e */
.L_x_12:
[----:B------:R-:W-:Y:S05]  /*1330*/  @!P3 BRA `(.L_x_15) ;  /* 0x00000000000cb947 */ /* 0x000fea0003800000 */
[----:B------:R-:W-:Y:S01]  /*1340*/  UCGABAR_WAIT ;  /* 0x0000000000007dc7 */ /* 0x000fe20008000000 */
[----:B------:R-:W-:Y:S01]  /*1350*/  CCTL.IVALL ;  /* 0x00000000ff00798f */ /* 0x000fe20002000000 */
[----:B------:R-:W-:Y:S05]  /*1360*/  BRA `(.L_x_16) ;  /* 0x0000000000047947 */ /* 0x000fea0003800000 */
.L_x_15:
[----:B------:R-:W-:Y:S06]  /*1370*/  BAR.SYNC.DEFER_BLOCKING 0x0 ;  /* 0x0000000000007b1d */ /* 0x000fec0000010000 */
.L_x_16:
[----:B------:R-:W-:Y:S05]  /*1380*/  @!P2 BRA `(.L_x_17) ;  /* 0x0000008c00fca947 */ /* 0x000fea0003800000 */
[----:B------:R-:W-:-:S13]  /*1390*/  ISETP.GT.U32.AND P0, PT, R35, 0x1, PT ;  /* 0x000000012300780c */ /* 0x000fda0003f04070 */
[----:B------:R-:W-:Y:S05]  /*13a0*/  @P0 EXIT ;  /* 0x000000000000094d */ /* 0x000fea0003800000 */
.L_x_18:
[----:B------:R-:W-:-:S08]  /*13b0*/  NOP ;  /* 0x0000000000007918 */ /* 0x000fd00000000000 */
[----:B------:R-:W1:Y:S02]  /*13c0*/  USETMAXREG.TRY_ALLOC.CTAPOOL UP0, 0xe8 ;  /* 0x000000e8000079c8 */ /* 0x000e640008000600 */
[----:B-1----:R-:W-:-:S13]  /*13d0*/  PLOP3.LUT P0, PT, PT, PT, UP0, 0x80, 0x0 ;  /* 0x000000000000781c */ /* 0x002fda0003f0f008 */
[----:B------:R-:W-:Y:S05]  /*13e0*/  @!P0 BRA `(.L_x_18) ;  /* 0xfffffffc00f08947 */ /* 0x000fea000383ffff */
[----:B------:R-:W-:-:S13]  /*13f0*/  LOP3.LUT P0, RZ, R8, 0xff, RZ, 0xc0, !PT ;  /* 0x000000ff08ff7812 */ /* 0x000fda000780c0ff */
[----:B------:R-:W-:Y:S05]  /*1400*/  @!P0 EXIT ;  /* 0x000000000000894d */ /* 0x000fea0003800000 */
[----:B------:R-:W1:Y:S01]  /*1410*/  S2UR UR4, SR_CgaCtaId ;  /* 0x00000000000479c3 */ /* 0x000e620000008800 */
[----:B--2---:R-:W-:Y:S01]  /*1420*/  VIADD R0, R0, 0xffffffff ;  /* 0xffffffff00007836 */ /* 0x004fe20000000000 */
[CC--:B------:R-:W-:Y:S01]  /*1430*/  LEA.HI R4, R14.reuse, R3.reuse, RZ, 0x2 ;  /* 0x000000030e047211 */ /* 0x0c0fe200078f10ff */
[----:B------:R-:W-:Y:S01]  /*1440*/  UMOV UR41, 0x400 ;  /* 0x0000040000297882 */ /* 0x000fe20000000000 */
[----:B------:R-:W-:Y:S01]  /*1450*/  LEA.HI R14, R14, R3, RZ, 0x5 ;  /* 0x000000030e0e7211 */ /* 0x000fe200078f28ff */
[----:B------:R-:W-:Y:S01]  /*1460*/  UISETP.LT.AND UP0, UPT, UR40, 0x1, UPT ;  /* 0x000000012800788c */ /* 0x000fe2000bf01270 */
[----:B------:R-:W-:Y:S01]  /*1470*/  R2UR UR42, R0 ;  /* 0x00000000002a72ca */ /* 0x000fe200000e0000 */
[----:B------:R-:W-:Y:S01]  /*1480*/  USHF.L.U32 UR44, UR40, 0x1, URZ ;  /* 0x00000001282c7899 */ /* 0x000fe2000800063f */
[--C-:B------:R-:W-:Y:S01]  /*1490*/  SHF.R.S32.HI R156, RZ, 0x2, R4.reuse ;  /* 0x00000002ff9c7819 */ /* 0x100fe20000011404 */
[----:B------:R-:W-:Y:S01]  /*14a0*/  USEL UR43, UR40, 0x1, UP0 ;  /* 0x00000001282b7887 */ /* 0x000fe20008000000 */
[----:B------:R-:W-:-:S02]  /*14b0*/  SHF.R.S32.HI R5, RZ, 0x1f, R4 ;  /* 0x0000001fff057819 */ /* 0x000fc40000011404 */
[----:B------:R-:W-:Y:S01]  /*14c0*/  LOP3.LUT R158, R4, 0xfffffffc, RZ, 0xc0, !PT ;  /* 0xfffffffc049e7812 */ /* 0x000fe200078ec0ff */
[----:B------:R-:W-:Y:S01]  /*14d0*/  UIADD3 UR43, -UR43, UR40, URZ ;  /* 0x000000282b2b7290 */ /* 0x000fe2000fffe13f */
[----:B------:R-:W-:Y:S02]  /*14e0*/  LEA.HI R5, R5, R156, RZ, 0x3 ;  /* 0x0000009c05057211 */ /* 0x000fe400078f18ff */
[----:B------:R-:W-:Y:S01]  /*14f0*/  ISETP.NE.AND P0, PT, R0, RZ, PT ;  /* 0x000000ff0000720c */ /* 0x000fe20003f05270 */
[----:B------:R-:W-:Y:S01]  /*1500*/  IMAD.IADD R158, R3, 0x1, -R158 ;  /* 0x00000001039e7824 */ /* 0x000fe200078e0a9e */
[----:B------:R-:W-:Y:S01]  /*1510*/  LOP3.LUT R5, R5, 0xfffffff8, RZ, 0xc0, !PT ;  /* 0xfffffff805057812 */ /* 0x000fe200078ec0ff */
[----:B------:R-:W-:Y:S01]  /*1520*/  USHF.L.U32 UR42, UR42, 0x3, URZ ;  /* 0x000000032a2a7899 */ /* 0x000fe2000800063f */
[----:B------:R-:W-:Y:S02]  /*1530*/  LOP3.LUT R174, R16, 0x1, RZ, 0xfc, !PT ;  /* 0x0000000110ae7812 */ /* 0x000fe400078efcff */
[----:B------:R-:W-:Y:S01]  /*1540*/  SEL R175, RZ, 0x1, P0 ;  /* 0x00000001ffaf7807 */ /* 0x000fe20000000000 */
[----:B------:R-:W-:Y:S01]  /*1550*/  IMAD.IADD R156, R156, 0x1, -R5 ;  /* 0x000000019c9c7824 */ /* 0x000fe200078e0a05 */
[----:B-1----:R-:W-:Y:S01]  /*1560*/  ULEA UR41, UR4, UR41, 0x18 ;  /* 0x0000002904297291 */ /* 0x002fe2000f8ec03f */
[----:B------:R-:W-:Y:S01]  /*1570*/  SHF.R.S32.HI R5, RZ, 0x5, R14 ;  /* 0x00000005ff057819 */ /* 0x000fe2000001140e */
[----:B------:R-:W-:Y:S01]  /*1580*/  IMAD.U32 R160, RZ, RZ, UR42 ;  /* 0x0000002affa07e24 */ /* 0x000fe2000f8e00ff */
[----:B------:R-:W-:Y:S01]  /*1590*/  ULDC UR4, c[0x0][0x284] ;  /* 0x0000a10000047ab9 */ /* 0x000fe20000000800 */
[----:B------:R-:W-:Y:S01]  /*15a0*/  UIADD3 UR45, UR41, 0x60, URZ ;  /* 0x00000060292d7890 */ /* 0x000fe2000fffe03f */
[--C-:B------:R-:W-:Y:S01]  /*15b0*/  SHF.R.S32.HI R157, RZ, 0x1f, R156.reuse ;  /* 0x0000001fff9d7819 */ /* 0x100fe2000001149c */
[----:B------:R-:W-:Y:S01]  /*15c0*/  IMAD R163, R5, -0x10, -R156 ;  /* 0xfffffff005a37824 */ /* 0x000fe200078e0a9c */
[----:B------:R-:W-:-:S02]  /*15d0*/  LOP3.LUT R162, R160, 0x8, RZ, 0xc0, !PT ;  /* 0x00000008a0a27812 */ /* 0x000fc400078ec0ff */
[----:B------:R-:W-:Y:S01]  /*15e0*/  LOP3.LUT R160, R160, 0x8, RZ, 0xc, !PT ;  /* 0x00000008a0a07812 */ /* 0x000fe200078e0cff */
[----:B------:R-:W-:Y:S01]  /*15f0*/  IMAD.U32 R159, RZ, RZ, UR45 ;  /* 0x0000002dff9f7e24 */ /* 0x000fe2000f8e00ff */
[----:B------:R-:W-:Y:S01]  /*1600*/  LOP3.LUT R162, R162, 0x18, RZ, 0x3c, !PT ;  /* 0x00000018a2a27812 */ /* 0x000fe200078e3cff */
[----:B------:R-:W-:-:S04]  /*1610*/  IMAD.WIDE R156, R5, 0x10, R156 ;  /* 0x00000010059c7825 */ /* 0x000fc800078e029c */
[----:B------:R-:W-:Y:S02]  /*1620*/  VIADD R161, R159, UR42 ;  /* 0x0000002a9fa17c36 */ /* 0x000fe40008000000 */
[----:B------:R-:W-:-:S07]  /*1630*/  VIADD R163, R163, UR4 ;  /* 0x00000004a3a37c36 */ /* 0x000fce0008000000 */
.L_x_294:
[----:B------:R-:W-:Y:S01]  /*1640*/  SHF.L.U32 R0, R175, 0x1f, RZ ;  /* 0x0000001faf007819 */ /* 0x000fe200000006ff */
[----:B------:R-:W-:Y:S02]  /*1650*/  ULDC UR4, c[0x0][0x28c] ;  /* 0x0000a30000047ab9 */ /* 0x000fe40000000800 */
[----:B------:R-:W-:Y:S01]  /*1660*/  ISETP.LT.AND P1, PT, RZ, UR4, PT ;  /* 0x00000004ff007c0c */ /* 0x000fe2000bf21270 */
[----:B------:R-:W1:Y:S02]  /*1670*/  SYNCS.PHASECHK.TRANS64.TRYWAIT P0, [R159+UR42], R0 ;  /* 0x000000009f0075a7 */ /* 0x000e64000800016a */
[----:B-1-34-:R-:W-:Y:S10]  /*1680*/  @!P0 BRA `(.L_x_19) ;  /* 0x0000009c00748947 */ /* 0x01aff40003800000 */
.L_x_317:
[----:B------:R-:W-:Y:S05]  /*1690*/  @P1 BRA `(.L_x_20) ;  /* 0x0000000000401947 */ /* 0x000fea0003800000 */
[----:B-1----:R-:W-:Y:S01]  /*16a0*/  MOV R0, 0x0 ;  /* 0x0000000000007802 */ /* 0x002fe20000000f00 */
[----:B------:R-:W-:Y:S01]  /*16b0*/  ULDC.64 UR4, c[0x4][0x68] ;  /* 0x01001a0000047ab9 */ /* 0x000fe20000000a00 */
[----:B------:R-:W-:Y:S01]  /*16c0*/  ULDC.64 UR6, c[0x4][0x8] ;  /* 0x0100020000067ab9 */ /* 0x000fe20000000a00 */
[----:B------:R-:W-:Y:S01]  /*16d0*/  IMAD.U32 R4, RZ, RZ, UR4 ;  /* 0x00000004ff047e24 */ /* 0x000fe2000f8e00ff */
[----:B------:R1:W2:Y:S01]  /*16e0*/  LDC.64 R14, c[0x4][R0] ;  /* 0x01000000000e7b82 */ /* 0x0002a20000000a00 */
[----:B------:R-:W-:Y:S01]  /*16f0*/  IMAD.U32 R5, RZ, RZ, UR5 ;  /* 0x00000005ff057e24 */ /* 0x000fe2000f8e00ff */
[----:B------:R-:W-:Y:S01]  /*1700*/  ULDC.64 UR4, c[0x4][0x70] ;  /* 0x01001c0000047ab9 */ /* 0x000fe20000000a00 */
[----:B------:R-:W-:Y:S02]  /*1710*/  IMAD.U32 R10, RZ, RZ, UR6 ;  /* 0x00000006ff0a7e24 */ /* 0x000fe4000f8e00ff */
[----:B------:R-:W-:Y:S02]  /*1720*/  IMAD.U32 R6, RZ, RZ, UR4 ;  /* 0x00000004ff067e24 */ /* 0x000fe4000f8e00ff */
[----:B------:R-:W-:-:S02]  /*1730*/  IMAD.U32 R7, RZ, RZ, UR5 ;  /* 0x00000005ff077e24 */ /* 0x000fc4000f8e00ff */
[----:B------:R-:W-:Y:S02]  /*1740*/  IMAD.U32 R11, RZ, RZ, UR7 ;  /* 0x00000007ff0b7e24 */ /* 0x000fe4000f8e00ff */
[----:B------:R-:W-:Y:S02]  /*1750*/  IMAD.MOV.U32 R8, RZ, RZ, 0x1e1 ;  /* 0x000001e1ff087424 */ /* 0x000fe400078e00ff */
[----:B0-----:R-:W-:Y:S02]  /*1760*/  IMAD.MOV.U32 R12, RZ, RZ, 0x1 ;  /* 0x00000001ff0c7424 */ /* 0x001fe400078e00ff */
[----:B-1----:R-:W-:-:S07]  /*1770*/  IMAD.MOV.U32 R13, RZ, RZ, RZ ;  /* 0x000000ffff0d7224 */ /* 0x002fce00078e00ff */
[----:B------:R-:W-:-:S07]  /*1780*/  LEPC R20, `(.L_x_20) ;  /* 0x000000001014794e */ /* 0x000fce0000000000 */
[----:B--2--5:R-:W-:Y:S05]  /*1790*/  CALL.ABS.NOINC R14 ;  /* 0x000000000e007343 */ /* 0x024fea0003c00000 */
.L_x_20:
[----:B------:R-:W-:-:S13]  /*17a0*/  ISETP.NE.AND P0, PT, R174, 0x3, PT ;  /* 0x00000003ae00780c */ /* 0x000fda0003f05270 */
[----:B------:R-:W-:Y:S05]  /*17b0*/  @!P0 BRA `(.L_x_21) ;  /* 0x0000000000048947 */ /* 0x000fea0003800000 */
[----:B------:R-:W-:Y:S01]  /*17c0*/  BPT.TRAP 0x1 ;  /* 0x000000040000795c */ /* 0x000fe20000300000 */
.L_x_21:
[----:B------:R-:W-:Y:S02]  /*17d0*/  IMAD.U32 R3, RZ, RZ, UR39 ;  /* 0x00000027ff037e24 */ /* 0x000fe4000f8e00ff */
[----:B-1----:R-:W-:-:S03]  /*17e0*/  IMAD.U32 R0, RZ, RZ, UR38 ;  /* 0x00000026ff007e24 */ /* 0x002fc6000f8e00ff */
[----:B------:R-:W-:Y:S02]  /*17f0*/  LEA R3, R3, UR41, 0x3 ;  /* 0x0000002903037c11 */ /* 0x000fe4000f8e18ff */
[----:B------:R-:W-:-:S04]  /*1800*/  SHF.L.U32 R0, R0, 0x1f, RZ ;  /* 0x0000001f00007819 */ /* 0x000fc800000006ff */
[----:B------:R1:W2:Y:S01]  /*1810*/  SYNCS.PHASECHK.TRANS64.TRYWAIT P1, [R3+URZ], R0 ;  /* 0x00000000030075a7 */ /* 0x0002a2000802017f */
[----:B------:R-:W-:Y:S05]  /*1820*/  @!P0 BRA `(.L_x_22) ;  /* 0x0000000000048947 */ /* 0x000fea0003800000 */
[----:B------:R-:W-:Y:S01]  /*1830*/  BPT.TRAP 0x1 ;  /* 0x000000040000795c */ /* 0x000fe20000300000 */
.L_x_22:
[----:B------:R-:W-:-:S05]  /*1840*/  IMAD.U32 R4, RZ, RZ, UR43 ;  /* 0x0000002bff047e24 */ /* 0x000fca000f8e00ff */
[----:B------:R-:W-:Y:S01]  /*1850*/  ISETP.GE.AND P2, PT, R4, 0x1, PT ;  /* 0x000000010400780c */ /* 0x000fe20003f46270 */
[----:B--2---:R-:W-:-:S12]  /*1860*/  @P1 BRA `(.L_x_23) ;  /* 0x0000000000081947 */ /* 0x004fd80003800000 */
[----:B------:R-:W2:Y:S02]  /*1870*/  SYNCS.PHASECHK.TRANS64.TRYWAIT P1, [R3+URZ], R0 ;  /* 0x00000000030075a7 */ /* 0x000ea4000802017f */
[----:B--2---:R-:W-:Y:S05]  /*1880*/  @!P1 BRA `(.L_x_24) ;  /* 0x0000009c00089947 */ /* 0x004fea0003800000 */
.L_x_23:
[----:B------:R-:W-:Y:S05]  /*1890*/  WARPSYNC.ALL ;  /* 0x0000000000007948 */ /* 0x000fea0003800000 */
[----:B------:R-:W-:Y:S01]  /*18a0*/  UIADD3 UR4, UR41, 0x180, URZ ;  /* 0x0000018029047890 */ /* 0x000fe2000fffe03f */
[----:B------:R-:W-:Y:S01]  /*18b0*/  WARPGROUP.ARRIVE ;  /* 0x00000000000079c5 */ /* 0x000fe20000000000 */
[----:B------:R-:W-:Y:S02]  /*18c0*/  UIADD3 UR5, UR41, 0x5180, URZ ;  /* 0x0000518029057890 */ /* 0x000fe4000fffe03f */
[----:B------:R-:W-:Y:S02]  /*18d0*/  USHF.R.U32.HI UR4, URZ, 0x4, UR4 ;  /* 0x000000043f047899 */ /* 0x000fe40008011604 */
[----:B------:R-:W-:-:S02]  /*18e0*/  USHF.R.U32.HI UR5, URZ, 0x4, UR5 ;  /* 0x000000043f057899 */ /* 0x000fc40008011605 */
[----:B------:R-:W-:Y:S02]  /*18f0*/  ULOP3.LUT UR4, UR4, 0x3fff, URZ, 0xc0, !UPT ;  /* 0x00003fff04047892 */ /* 0x000fe4000f8ec03f */
[----:B------:R-:W-:Y:S02]  /*1900*/  ULOP3.LUT UR5, UR5, 0x3fff, URZ, 0xc0, !UPT ;  /* 0x00003fff05057892 */ /* 0x000fe4000f8ec03f */
[----:B------:R-:W-:Y:S02]  /*1910*/  ULOP3.LUT UR10, UR4, 0x10000, URZ, 0xfc, !UPT ;  /* 0x00010000040a7892 */ /* 0x000fe4000f8efc3f */
[----:B------:R-:W-:Y:S02]  /*1920*/  ULOP3.LUT UR9, UR5, 0x10000, URZ, 0xfc, !UPT ;  /* 0x0001000005097892 */ /* 0x000fe4000f8efc3f */
[----:B------:R-:W-:Y:S02]  /*1930*/  ULEA UR4, UR39, UR10, 0x8 ;  /* 0x0000000a27047291 */ /* 0x000fe4000f8e403f */
[----:B------:R-:W-:Y:S01]  /*1940*/  ULEA UR6, UR39, UR9, 0xa ;  /* 0x0000000927067291 */ /* 0x000fe2000f8e503f */
[----:B------:R-:W-:Y:S01]  /*1950*/  UMOV UR5, 0x80000020 ;  /* 0x8000002000057882 */ /* 0x000fe20000000000 */
[----:B------:R-:W-:-:S07]  /*1960*/  UMOV UR7, 0x80000020 ;  /* 0x8000002000077882 */ /* 0x000fce0000000000 */
[----:B------:R-:W-:Y:S01]  /*1970*/  HGMMA.64x256x16.F32 R24, gdesc[UR4], RZ, !UPT, gsb0 ;  /* 0x03e00000041879f0 */ /* 0x000fe2000c0008ff */
[----:B------:R-:W-:Y:S02]  /*1980*/  UIADD3 UR4, UR4, 0x2, URZ ;  /* 0x0000000204047890 */ /* 0x000fe4000fffe03f */
[----:B------:R-:W-:Y:S01]  /*1990*/  UIADD3 UR6, UR6, 0x2, URZ ;  /* 0x0000000206067890 */ /* 0x000fe2000fffe03f */
[----:B------:R-:W-:Y:S01]  /*19a0*/  UMOV UR5, 0x80000020 ;  /* 0x8000002000057882 */ /* 0x000fe20000000000 */
[----:B------:R-:W-:Y:S01]  /*19b0*/  UMOV UR7, 0x80000020 ;  /* 0x8000002000077882 */ /* 0x000fe20000000000 */
[----:B------:R-:W-:Y:S02]  /*19c0*/  WARPGROUP.DEPBAR.LE gsb0, 0x0 ;  /* 0x00008000000079c5 */ /* 0x000fe40000010000 */
[----:B------:R-:W-:-:S15]  /*19d0*/  WARPGROUP.ARRIVE ;  /* 0x00000000000079c5 */ /* 0x000fde0000000000 */
[----:B------:R-:W-:-:S05]  /*19e0*/  NOP ;  /* 0x0000000000007918 */ /* 0x000fca0000000000 */
[----:B------:R-:W-:Y:S03]  /*19f0*/  HGMMA.64x256x16.F32 R24, gdesc[UR4], R24, gsb0 ;  /* 0x03e00000041879f0 */ /* 0x000fe60008000818 */
[----:B------:R-:W-:Y:S02]  /*1a00*/  WARPGROUP.DEPBAR.LE gsb0, 0x0 ;  /* 0x00008000000079c5 */ /* 0x000fe40000010000 */
[----:B------:R-:W-:Y:S05]  /*1a10*/  @!P2 BRA `(.L_x_25) ;  /* 0x0000000000d8a947 */ /* 0x000fea0003800000 */
[----:B------:R-:W-:Y:S01]  /*1a20*/  UIADD3 UR4, UR39, 0x1, URZ ;  /* 0x0000000127047890 */ /* 0x000fe2000fffe03f */
[----:B-12---:R-:W-:Y:S02]  /*1a30*/  IMAD.U32 R0, RZ, RZ, UR43 ;  /* 0x0000002bff007e24 */ /* 0x006fe4000f8e00ff */
[----:B------:R-:W-:Y:S01]  /*1a40*/  IMAD.U32 R3, RZ, RZ, UR39 ;  /* 0x00000027ff037e24 */ /* 0x000fe2000f8e00ff */
[----:B------:R-:W-:-:S04]  /*1a50*/  UISETP.NE.AND UP0, UPT, UR4, 0x5, UPT ;  /* 0x000000050400788c */ /* 0x000fc8000bf05270 */
[----:B------:R-:W-:Y:S02]  /*1a60*/  USEL UR5, URZ, 0x1, UP0 ;  /* 0x000000013f057887 */ /* 0x000fe40008000000 */
[----:B------:R-:W-:Y:S02]  /*1a70*/  USEL UR8, UR4, URZ, UP0 ;  /* 0x0000003f04087287 */ /* 0x000fe40008000000 */
[----:B------:R-:W-:-:S06]  /*1a80*/  ULOP3.LUT UR5, UR38, UR5, URZ, 0x3c, !UPT ;  /* 0x0000000526057292 */ /* 0x000fcc000f8e3c3f */
[----:B------:R-:W-:-:S07]  /*1a90*/  IMAD.U32 R6, RZ, RZ, UR5 ;  /* 0x00000005ff067e24 */ /* 0x000fce000f8e00ff */
.L_x_32:
[----:B------:R-:W-:Y:S05]  /*1aa0*/  @!P0 BRA `(.L_x_26) ;  /* 0x0000000000048947 */ /* 0x000fea0003800000 */
[----:B------:R-:W-:Y:S01]  /*1ab0*/  BPT.TRAP 0x1 ;  /* 0x000000040000795c */ /* 0x000fe20000300000 */
.L_x_26:
[----:B------:R-:W-:Y:S01]  /*1ac0*/  ULEA UR4, UR8, UR41, 0x3 ;  /* 0x0000002908047291 */ /* 0x000fe2000f8e183f */
[----:B------:R-:W-:-:S08]  /*1ad0*/  SHF.L.U32 R4, R6, 0x1f, RZ ;  /* 0x0000001f06047819 */ /* 0x000fd000000006ff */
[----:B------:R1:W2:Y:S01]  /*1ae0*/  SYNCS.PHASECHK.TRANS64.TRYWAIT P1, [UR4], R4 ;  /* 0x00000004ff0075a7 */ /* 0x0002a20008020144 */
[----:B------:R-:W-:Y:S05]  /*1af0*/  @!P0 BRA `(.L_x_27) ;  /* 0x0000000000048947 */ /* 0x000fea0003800000 */
[----:B------:R-:W-:Y:S01]  /*1b00*/  BPT.TRAP 0x1 ;  /* 0x000000040000795c */ /* 0x000fe20000300000 */
.L_x_27:
[----:B--2---:R-:W-:Y:S05]  /*1b10*/  @P1 BRA `(.L_x_28) ;  /* 0x0000000000081947 */ /* 0x004fea0003800000 */
[----:B------:R-:W2:Y:S02]  /*1b20*/  SYNCS.PHASECHK.TRANS64.TRYWAIT P1, [UR4], R4 ;  /* 0x00000004ff0075a7 */ /* 0x000ea40008020144 */
[----:B--2---:R-:W-:Y:S05]  /*1b30*/  @!P1 BRA `(.L_x_29) ;  /* 0x0000009800709947 */ /* 0x004fea0003800000 */
.L_x_28:
[----:B------:R-:W-:Y:S01]  /*1b40*/  ULEA UR4, UR8, UR10, 0x8 ;  /* 0x0000000a08047291 */ /* 0x000fe2000f8e403f */
[----:B------:R-:W-:Y:S01]  /*1b50*/  WARPGROUP.ARRIVE ;  /* 0x00000000000079c5 */ /* 0x000fe20000000000 */
[----:B------:R-:W-:Y:S01]  /*1b60*/  ULEA UR6, UR8, UR9, 0xa ;  /* 0x0000000908067291 */ /* 0x000fe2000f8e503f */
[----:B------:R-:W-:Y:S01]  /*1b70*/  UMOV UR5, 0x80000020 ;  /* 0x8000002000057882 */ /* 0x000fe20000000000 */
[----:B------:R-:W-:-:S07]  /*1b80*/  UMOV UR7, 0x80000020 ;  /* 0x8000002000077882 */ /* 0x000fce0000000000 */
[----:B------:R-:W-:Y:S01]  /*1b90*/  HGMMA.64x256x16.F32 R24, gdesc[UR4], R24, gsb0 ;  /* 0x03e00000041879f0 */ /* 0x000fe20008000818 */
        /* <DEDUP_REMOVED lines=10> */
[----:B------:R-:W-:Y:S01]  /*1c40*/  BPT.TRAP 0x1 ;  /* 0x000000040000795c */ /* 0x000fe20000300000 */
.L_x_30:
[----:B------:R-:W-:-:S13]  /*1c50*/  ISETP.NE.AND P1, PT, R155, RZ, PT ;  /* 0x000000ff9b00720c */ /* 0x000fda0003f25270 */
[----:B-12---:R-:W-:-:S05]  /*1c60*/  @P1 LEA R4, R3, UR41, 0x3 ;  /* 0x0000002903041c11 */ /* 0x006fca000f8e18ff */
[----:B------:R-:W-:-:S05]  /*1c70*/  @P1 VIADD R5, R4, 0x28 ;  /* 0x0000002804051836 */ /* 0x000fca0000000000 */
[----:B------:R-:W-:-:S04]  /*1c80*/  @P1 PRMT R5, R152, 0x654, R5 ;  /* 0x0000065498051816 */ /* 0x000fc80000000005 */
[----:B------:R1:W-:Y:S01]  /*1c90*/  @P1 SYNCS.ARRIVE.TRANS64.RED.A1T0 RZ, [R5+URZ], RZ ;  /* 0x000000ff05ff19a7 */ /* 0x0003e2000810043f */
[----:B------:R-:W-:-:S13]  /*1ca0*/  ISETP.GT.U32.AND P1, PT, R16, 0x1, PT ;  /* 0x000000011000780c */ /* 0x000fda0003f24070 */
[----:B-1----:R-:W-:Y:S05]  /*1cb0*/  @P1 BRA `(.L_x_31) ;  /* 0x0000000000041947 */ /* 0x002fea0003800000 */
[----:B------:R-:W-:Y:S01]  /*1cc0*/  BPT.TRAP 0x1 ;  /* 0x000000040000795c */ /* 0x000fe20000300000 */
.L_x_31:
[----:B------:R-:W-:Y:S01]  /*1cd0*/  UIADD3 UR8, UR8, 0x1, URZ ;  /* 0x0000000108087890 */ /* 0x000fe2000fffe03f */
[C---:B------:R-:W-:Y:S01]  /*1ce0*/  ISETP.GT.AND P2, PT, R0.reuse, 0x1, PT ;  /* 0x000000010000780c */ /* 0x040fe20003f44270 */
[----:B------:R-:W-:Y:S02]  /*1cf0*/  VIADD R3, R3, 0x1 ;  /* 0x0000000103037836 */ /* 0x000fe40000000000 */
[----:B------:R-:W-:Y:S01]  /*1d00*/  UISETP.NE.AND UP0, UPT, UR8, 0x5, UPT ;  /* 0x000000050800788c */ /* 0x000fe2000bf05270 */
[----:B------:R-:W-:Y:S02]  /*1d10*/  VIADD R0, R0, 0xffffffff ;  /* 0xffffffff00007836 */ /* 0x000fe40000000000 */
[C---:B------:R-:W-:Y:S01]  /*1d20*/  ISETP.NE.AND P1, PT, R3.reuse, 0x5, PT ;  /* 0x000000050300780c */ /* 0x040fe20003f25270 */
[----:B------:R-:W-:Y:S02]  /*1d30*/  USEL UR4, URZ, 0x1, UP0 ;  /* 0x000000013f047887 */ /* 0x000fe40008000000 */
[----:B------:R-:W-:Y:S01]  /*1d40*/  USEL UR8, UR8, URZ, UP0 ;  /* 0x0000003f08087287 */ /* 0x000fe20008000000 */
[----:B------:R-:W-:-:S03]  /*1d50*/  SEL R3, R3, RZ, P1 ;  /* 0x000000ff03037207 */ /* 0x000fc60000800000 */
[----:B------:R-:W-:Y:S01]  /*1d60*/  LOP3.LUT R6, R6, UR4, RZ, 0x3c, !PT ;  /* 0x0000000406067c12 */ /* 0x000fe2000f8e3cff */
[----:B------:R-:W-:Y:S07]  /*1d70*/  @P2 BRA `(.L_x_32) ;  /* 0xfffffffc00482947 */ /* 0x000fee000383ffff */
.L_x_25:
[----:B-12---:R-:W1:Y:S01]  /*1d80*/  LDC R0, c[0x0][0x28c] ;  /* 0x0000a300ff007b82 */ /* 0x006e620000000800 */
[----:B------:R2:W-:Y:S01]  /*1d90*/  SYNCS.ARRIVE.TRANS64.A1T0 RZ, [R160+UR45], RZ ;  /* 0x000000ffa0ff79a7 */ /* 0x0005e2000810002d */
[----:B-1----:R-:W-:-:S13]  /*1da0*/  ISETP.GE.AND P1, PT, R0, 0x1, PT ;  /* 0x000000010000780c */ /* 0x002fda0003f26270 */
[----:B--2---:R-:W-:Y:S05]  /*1db0*/  @!P1 BRA `(.L_x_33) ;  /* 0x0000000000449947 */ /* 0x004fea0003800000 */
[----:B------:R-:W-:Y:S05]  /*1dc0*/  @!P0 BRA `(.L_x_34) ;  /* 0x0000000000048947 */ /* 0x000fea0003800000 */
[----:B------:R-:W-:Y:S01]  /*1dd0*/  BPT.TRAP 0x1 ;  /* 0x000000040000795c */ /* 0x000fe20000300000 */
.L_x_34:
[----:B------:R-:W-:-:S13]  /*1de0*/  ISETP.NE.AND P0, PT, R155, RZ, PT ;  /* 0x000000ff9b00720c */ /* 0x000fda0003f05270 */
[----:B------:R-:W-:-:S05]  /*1df0*/  VOTEU.ANY UP0, P0 ;  /* 0x00000000003f7886 */ /* 0x000fca0000000100 */
[----:B------:R-:W-:-:S06]  /*1e00*/  @UP0 UIADD3 UR4, UR43, UR39, URZ ;  /* 0x000000272b040290 */ /* 0x000fcc000fffe03f */
[----:B------:R-:W-:Y:S02]  /*1e10*/  IMAD.U32 R4, RZ, RZ, UR4 ;  /* 0x00000004ff047e24 */ /* 0x000fe4000f8e00ff */
[----:B------:R-:W-:Y:S02]  /*1e20*/  IMAD.U32 R3, RZ, RZ, UR4 ;  /* 0x00000004ff037e24 */ /* 0x000fe4000f8e00ff */
[----:B------:R-:W-:-:S05]  /*1e30*/  @P0 IMAD.WIDE.U32 R4, R4, -0x33333333, RZ ;  /* 0xcccccccd04040825 */ /* 0x000fca00078e00ff */
[----:B------:R-:W-:-:S05]  /*1e40*/  @P0 SHF.R.U32.HI R0, RZ, 0x2, R5 ;  /* 0x00000002ff000819 */ /* 0x000fca0000011605 */
[----:B------:R-:W-:-:S05]  /*1e50*/  @P0 IMAD R0, R0, -0x5, R3 ;  /* 0xfffffffb00000824 */ /* 0x000fca00078e0203 */
[----:B------:R-:W-:-:S05]  /*1e60*/  @P0 LEA R0, R0, UR41, 0x3 ;  /* 0x0000002900000c11 */ /* 0x000fca000f8e18ff */
[----:B------:R-:W-:-:S05]  /*1e70*/  @P0 VIADD R3, R0, 0x28 ;  /* 0x0000002800030836 */ /* 0x000fca0000000000 */
[----:B------:R-:W-:-:S04]  /*1e80*/  @P0 PRMT R3, R152, 0x654, R3 ;  /* 0x0000065498030816 */ /* 0x000fc80000000003 */
[----:B------:R1:W-:Y:S01]  /*1e90*/  @P0 SYNCS.ARRIVE.TRANS64.RED.A1T0 RZ, [R3+URZ], RZ ;  /* 0x000000ff03ff09a7 */ /* 0x0003e2000810043f */
[----:B------:R-:W-:-:S13]  /*1ea0*/  ISETP.GT.U32.AND P0, PT, R16, 0x1, PT ;  /* 0x000000011000780c */ /* 0x000fda0003f04070 */
[----:B-1----:R-:W-:Y:S05]  /*1eb0*/  @P0 BRA `(.L_x_33) ;  /* 0x0000000000040947 */ /* 0x002fea0003800000 */
[----:B------:R-:W-:Y:S01]  /*1ec0*/  BPT.TRAP 0x1 ;  /* 0x000000040000795c */ /* 0x000fe20000300000 */
.L_x_33:
[----:B------:R-:W-:Y:S01]  /*1ed0*/  SHF.L.U32 R0, R175, 0x1f, RZ ;  /* 0x0000001faf007819 */ /* 0x000fe200000006ff */
[----:B------:R-:W-:Y:S01]  /*1ee0*/  UIADD3 UR39, UR44, UR39, URZ ;  /* 0x000000272c277290 */ /* 0x000fe2000fffe03f */
[----:B------:R-:W1:Y:S01]  /*1ef0*/  LDC R15, c[0x0][0x288] ;  /* 0x0000a200ff0f7b82 */ /* 0x000e620000000800 */
[----:B------:R-:W-:Y:S01]  /*1f00*/  UISETP.GE.U32.AND UP1, UPT, UR44, 0x5, UPT ;  /* 0x000000052c00788c */ /* 0x000fe2000bf26070 */
[----:B------:R-:W-:Y:S01]  /*1f10*/  IMAD.SHL.U32 R8, R158, 0x2, RZ ;  /* 0x000000029e087824 */ /* 0x000fe200078e00ff */
[----:B------:R-:W-:Y:S02]  /*1f20*/  UISETP.GT.U32.AND UP0, UPT, UR39, 0x4, UPT ;  /* 0x000000042700788c */ /* 0x000fe4000bf04070 */
[----:B------:R-:W-:Y:S02]  /*1f30*/  UIMAD.WIDE.U32 UR4, UR39, -0x33333333, URZ ;  /* 0xcccccccd270478a5 */ /* 0x000fe4000f8e003f */
[----:B------:R-:W-:Y:S01]  /*1f40*/  UISETP.LT.U32.AND UP0, UPT, UR44, 0x5, UP0 ;  /* 0x000000052c00788c */ /* 0x000fe20008701070 */
[----:B------:R-:W2:Y:S01]  /*1f50*/  SYNCS.PHASECHK.TRANS64.TRYWAIT P0, [R159+UR42+0x10], R0 ;  /* 0x000010009f0075a7 */ /* 0x000ea2000800016a */
[----:B------:R-:W-:Y:S01]  /*1f60*/  USHF.R.U32.HI UR4, URZ, 0x2, UR5 ;  /* 0x000000023f047899 */ /* 0x000fe20008011605 */
[----:B------:R-:W-:Y:S01]  /*1f70*/  SHF.R.S32.HI R9, RZ, 0x1f, R8 ;  /* 0x0000001fff097819 */ /* 0x000fe20000011408 */
[----:B------:R-:W-:-:S02]  /*1f80*/  USEL UR6, URZ, 0x1, !UP0 ;  /* 0x000000013f067887 */ /* 0x000fc4000c000000 */
[----:B------:R-:W-:Y:S02]  /*1f90*/  UIMAD UR39, UR4, -0x5, UR39 ;  /* 0xfffffffb042778a4 */ /* 0x000fe4000f8e0227 */
[----:B------:R-:W-:-:S04]  /*1fa0*/  ULOP3.LUT UR38, UR38, UR6, URZ, 0x3c, !UPT ;  /* 0x0000000626267292 */ /* 0x000fc8000f8e3c3f */
[----:B------:R-:W-:Y:S01]  /*1fb0*/  @UP1 ULOP3.LUT UR38, UR38, 0x1, UR4, 0x78, !UPT ;  /* 0x0000000126261892 */ /* 0x000fe2000f8e7804 */
[----:B-12---:R-:W-:Y:S11]  /*1fc0*/  @!P0 BRA `(.L_x_35) ;  /* 0x0000009400648947 */ /* 0x006ff60003800000 */
.L_x_318:
[----:B------:R-:W-:Y:S01]  /*1fd0*/  IMAD.SHL.U32 R14, R19, 0x40, RZ ;  /* 0x00000040130e7824 */ /* 0x000fe200078e00ff */
[----:B------:R-:W-:Y:S01]  /*1fe0*/  ULDC UR6, c[0x0][0x284] ;  /* 0x0000a10000067ab9 */ /* 0x000fe20000000800 */
[----:B0-----:R-:W-:Y:S01]  /*1ff0*/  IMAD.SHL.U32 R12, R22, 0x100, RZ ;  /* 0x00000100160c7824 */ /* 0x001fe200078e00ff */
[----:B------:R-:W-:Y:S01]  /*2000*/  SHF.R.S32.HI R165, RZ, 0x1f, R2 ;  /* 0x0000001fffa57819 */ /* 0x000fe20000011402 */
[----:B------:R-:W-:Y:S01]  /*2010*/  ULDC.64 UR4, c[0x0][0x5d0] ;  /* 0x0001740000047ab9 */ /* 0x000fe20000000a00 */
[----:B------:R-:W-:Y:S01]  /*2020*/  ISETP.GE.AND P0, PT, R14, UR6, PT ;  /* 0x000000060e007c0c */ /* 0x000fe2000bf06270 */
[----:B------:R-:W-:Y:S01]  /*2030*/  IMAD.WIDE.U32 R4, R2, UR4, R8 ;  /* 0x0000000402047c25 */ /* 0x000fe2000f8e0008 */
[----:B------:R-:W-:Y:S02]  /*2040*/  SHF.R.S32.HI R13, RZ, 0x1f, R12 ;  /* 0x0000001fff0d7819 */ /* 0x000fe4000001140c */
[C---:B------:R-:W-:Y:S01]  /*2050*/  ISETP.GE.OR P0, PT, R12.reuse, R15, P0 ;  /* 0x0000000f0c00720c */ /* 0x040fe20000706670 */
[----:B------:R-:W-:Y:S01]  /*2060*/  IMAD R3, R165, UR4, RZ ;  /* 0x00000004a5037c24 */ /* 0x000fe2000f8e02ff */
[----:B------:R-:W-:-:S03]  /*2070*/  IADD3 R6, P1, R12, R4, RZ ;  /* 0x000000040c067210 */ /* 0x000fc60007f3e0ff */
[----:B------:R-:W-:-:S05]  /*2080*/  IMAD R3, R2, UR5, R3 ;  /* 0x0000000502037c24 */ /* 0x000fca000f8e0203 */
[----:B------:R-:W-:-:S03]  /*2090*/  IADD3.X R7, R13, R5, R3, P1, !PT ;  /* 0x000000050d077210 */ /* 0x000fc60000ffe403 */
[----:B------:R-:W-:Y:S05]  /*20a0*/  @P0 BRA `(.L_x_36) ;  /* 0x0000007c00040947 */ /* 0x000fea0003800000 */
[----:B------:R-:W0:Y:S01]  /*20b0*/  LDC.64 R10, c[0x0][0x5c8] ;  /* 0x00017200ff0a7b82 */ /* 0x000e220000000a00 */
[----:B-----5:R-:W-:Y:S01]  /*20c0*/  FSETP.NEU.AND P1, PT, R154, RZ, PT ;  /* 0x000000ff9a00720b */ /* 0x020fe20003f2d000 */
[----:B------:R-:W-:Y:S01]  /*20d0*/  IMAD R3, R158, -0x2, R15 ;  /* 0xfffffffe9e037824 */ /* 0x000fe200078e020f */
[----:B------:R-:W-:Y:S01]  /*20e0*/  BSSY B0, `(.L_x_36) ;  /* 0x00007bd000007945 */ /* 0x000fe20003800000 */
[----:B------:R-:W-:-:S04]  /*20f0*/  IMAD.WIDE R166, R19, 0x40, R156 ;  /* 0x0000004013a67825 */ /* 0x000fc800078e029c */
[----:B-1----:R-:W-:Y:S02]  /*2100*/  IMAD.IADD R0, R3, 0x1, -R12 ;  /* 0x0000000103007824 */ /* 0x002fe400078e0a0c */
[----:B------:R-:W-:-:S03]  /*2110*/  IMAD.IADD R3, R163, 0x1, -R14 ;  /* 0x00000001a3037824 */ /* 0x000fc600078e0a0e */
[----:B------:R-:W-:-:S04]  /*2120*/  ISETP.GT.AND P0, PT, R0, RZ, PT ;  /* 0x000000ff0000720c */ /* 0x000fc80003f04270 */
[----:B------:R-:W-:Y:S01]  /*2130*/  ISETP.GT.AND P3, PT, R3, RZ, P0 ;  /* 0x000000ff0300720c */ /* 0x000fe20000764270 */
[-C--:B0-----:R-:W-:Y:S02]  /*2140*/  IMAD R4, R167, R10.reuse, RZ ;  /* 0x0000000aa7047224 */ /* 0x081fe400078e02ff */
[----:B------:R-:W-:-:S04]  /*2150*/  IMAD.WIDE.U32 R6, R166, R10, R6 ;  /* 0x0000000aa6067225 */ /* 0x000fc800078e0006 */
[----:B------:R-:W-:-:S04]  /*2160*/  IMAD R5, R166, R11, R4 ;  /* 0x0000000ba6057224 */ /* 0x000fc800078e0204 */
[----:B------:R-:W-:Y:S01]  /*2170*/  IMAD.IADD R181, R7, 0x1, R5 ;  /* 0x0000000107b57824 */ /* 0x000fe200078e0205 */
[----:B------:R-:W-:Y:S06]  /*2180*/  @!P1 BRA `(.L_x_37) ;  /* 0x0000005400a09947 */ /* 0x000fec0003800000 */
[----:B------:R-:W0:Y:S01]  /*2190*/  LDC.64 R20, c[0x0][0x5b8] ;  /* 0x00016e00ff147b82 */ /* 0x000e220000000a00 */
[----:B------:R-:W-:-:S07]  /*21a0*/  ULDC.64 UR4, c[0x0][0x5c0] ;  /* 0x0001700000047ab9 */ /* 0x000fce0000000a00 */
[----:B------:R-:W1:Y:S08]  /*21b0*/  LDC.64 R168, c[0x0][0x5b0] ;  /* 0x00016c00ffa87b82 */ /* 0x000e700000000a00 */
[----:B------:R-:W2:Y:S01]  /*21c0*/  LDC.64 R14, c[0x0][0x5a8] ;  /* 0x00016a00ff0e7b82 */ /* 0x000ea20000000a00 */
[-C--:B0-----:R-:W-:Y:S02]  /*21d0*/  IMAD R7, R165, R20.reuse, RZ ;  /* 0x00000014a5077224 */ /* 0x081fe400078e02ff */
[----:B------:R-:W-:-:S04]  /*21e0*/  IMAD.WIDE.U32 R4, R2, R20, R8 ;  /* 0x0000001402047225 */ /* 0x000fc800078e0008 */
[----:B------:R-:W-:Y:S01]  /*21f0*/  IMAD R177, R2, R21, R7 ;  /* 0x0000001502b17224 */ /* 0x000fe200078e0207 */
[----:B------:R-:W-:Y:S01]  /*2200*/  IADD3 R164, P1, R12, R4, RZ ;  /* 0x000000040ca47210 */ /* 0x000fe20007f3e0ff */
[----:B-1----:R-:W-:-:S03]  /*2210*/  IMAD R4, R167, R168, RZ ;  /* 0x000000a8a7047224 */ /* 0x002fc600078e02ff */
[----:B------:R-:W-:Y:S01]  /*2220*/  IADD3.X R165, R13, R5, R177, P1, !PT ;  /* 0x000000050da57210 */ /* 0x000fe20000ffe4b1 */
[C---:B------:R-:W-:Y:S02]  /*2230*/  IMAD R179, R166.reuse, R169, R4 ;  /* 0x000000a9a6b37224 */ /* 0x040fe400078e0204 */
[----:B------:R-:W-:-:S04]  /*2240*/  IMAD.WIDE.U32 R4, R166, R168, R164 ;  /* 0x000000a8a6047225 */ /* 0x000fc800078e00a4 */
[----:B------:R-:W-:Y:S01]  /*2250*/  IMAD.IADD R5, R5, 0x1, R179 ;  /* 0x0000000105057824 */ /* 0x000fe200078e02b3 */
[----:B--2---:R-:W-:-:S04]  /*2260*/  LEA R170, P1, R4, R14, 0x1 ;  /* 0x0000000e04aa7211 */ /* 0x004fc800078208ff */
[----:B------:R-:W-:-:S05]  /*2270*/  LEA.HI.X R171, R4, R15, R5, 0x1, P1 ;  /* 0x0000000f04ab7211 */ /* 0x000fca00008f0c05 */
[----:B------:R0:W2:Y:S01]  /*2280*/  @P3 LDG.E.LTC128B.U16 R19, desc[UR36][R170.64] ;  /* 0x00000024aa133981 */ /* 0x0000a2000c1e1520 */
[----:B------:R-:W-:Y:S01]  /*2290*/  IMAD.WIDE.U32 R4, R166, R168, R12 ;  /* 0x000000a8a6047225 */ /* 0x000fe200078e000c */
[----:B------:R-:W-:Y:S02]  /*22a0*/  BSSY B1, `(.L_x_38) ;  /* 0x0000014000017945 */ /* 0x000fe40003800000 */
[----:B------:R-:W-:-:S04]  /*22b0*/  IADD3 R172, P1, R8, R4, RZ ;  /* 0x0000000408ac7210 */ /* 0x000fc80007f3e0ff */
[----:B------:R-:W-:Y:S01]  /*22c0*/  IADD3.X R173, R9, R179, R5, P1, !PT ;  /* 0x000000b309ad7210 */ /* 0x000fe20000ffe405 */
[----:B0-----:R-:W-:Y:S01]  /*22d0*/  IMAD.SHL.U32 R170, R168, 0x8, RZ ;  /* 0x00000008a8aa7824 */ /* 0x001fe200078e00ff */
[----:B------:R-:W-:Y:S02]  /*22e0*/  LEA R4, P1, R6, UR4, 0x1 ;  /* 0x0000000406047c11 */ /* 0x000fe4000f8208ff */
[----:B------:R-:W-:Y:S01]  /*22f0*/  SHF.L.U64.HI R171, R168, 0x3, R169 ;  /* 0x00000003a8ab7819 */ /* 0x000fe200000102a9 */
[----:B------:R-:W-:Y:S01]  /*2300*/  IMAD.WIDE.U32 R172, R2, R20, R172 ;  /* 0x0000001402ac7225 */ /* 0x000fe200078e00ac */
[----:B------:R-:W-:Y:S02]  /*2310*/  LEA.HI.X R5, R6, UR5, R181, 0x1, P1 ;  /* 0x0000000506057c11 */ /* 0x000fe400088f0cb5 */
[----:B------:R-:W-:Y:S02]  /*2320*/  ISETP.GT.AND P1, PT, R0, 0x1, PT ;  /* 0x000000010000780c */ /* 0x000fe40003f24270 */
[----:B------:R-:W-:-:S02]  /*2330*/  LEA R6, P4, R172, R14, 0x1 ;  /* 0x0000000eac067211 */ /* 0x000fc400078808ff */
[----:B------:R-:W-:Y:S01]  /*2340*/  ISETP.GT.AND P2, PT, R3, RZ, P1 ;  /* 0x000000ff0300720c */ /* 0x000fe20000f44270 */
[----:B--2---:R-:W-:-:S05]  /*2350*/  HADD2.F32 R7, -RZ, R19.H0_H0 ;  /* 0x20000013ff077230 */ /* 0x004fca0000004100 */
[----:B------:R-:W-:-:S04]  /*2360*/  FMUL R7, R7, R154 ;  /* 0x0000009a07077220 */ /* 0x000fc80000400000 */
[----:B------:R-:W-:-:S05]  /*2370*/  FFMA R7, R24, R153, R7 ;  /* 0x0000009918077223 */ /* 0x000fca0000000007 */
[----:B------:R-:W-:Y:S01]  /*2380*/  F2FP.F16.F32.PACK_AB R21, RZ, R7 ;  /* 0x00000007ff15723e */ /* 0x000fe200000000ff */
[----:B------:R-:W-:-:S04]  /*2390*/  IMAD.IADD R7, R177, 0x1, R173 ;  /* 0x00000001b1077824 */ /* 0x000fc800078e02ad */
[----:B------:R0:W-:Y:S01]  /*23a0*/  @P3 STG.E.U16 desc[UR36][R4.64], R21 ;  /* 0x0000001504003986 */ /* 0x0001e2000c101524 */
[----:B------:R-:W-:Y:S01]  /*23b0*/  LEA.HI.X R7, R172, R15, R7, 0x1, P4 ;  /* 0x0000000fac077211 */ /* 0x000fe200020f0c07 */
[----:B------:R-:W-:Y:S06]  /*23c0*/  @!P2 BRA `(.L_x_39) ;  /* 0x000000000004a947 */ /* 0x000fec0003800000 */
[----:B------:R1:W5:Y:S02]  /*23d0*/  LDG.E.LTC128B.U16 R19, desc[UR36][R6.64+0x2] ;  /* 0x0000022406137981 */ /* 0x000364000c1e1520 */
.L_x_39:
[----:B------:R-:W-:Y:S05]  /*23e0*/  BSYNC B1 ;  /* 0x0000000000017941 */ /* 0x000fea0003800000 */
.L_x_38:
[----:B0----5:R-:W-:Y:S01]  /*23f0*/  HADD2.F32 R21, -RZ, R19.H0_H0 ;  /* 0x20000013ff157230 */ /* 0x021fe20000004100 */
[----:B------:R-:W-:Y:S01]  /*2400*/  ISETP.GT.AND P0, PT, R3, 0x8, P0 ;  /* 0x000000080300780c */ /* 0x000fe20000704270 */
[----:B------:R-:W-:-:S04]  /*2410*/  IMAD.WIDE.U32 R170, R166, R168, R170 ;  /* 0x000000a8a6aa7225 */ /* 0x000fc800078e00aa */
[----:B------:R-:W-:Y:S01]  /*2420*/  FMUL R22, R21, R154 ;  /* 0x0000009a15167220 */ /* 0x000fe20000400000 */
[----:B------:R-:W-:Y:S01]  /*2430*/  IMAD.IADD R179, R179, 0x1, R171 ;  /* 0x00000001b3b37824 */ /* 0x000fe200078e02ab */
[----:B------:R-:W-:Y:S02]  /*2440*/  IADD3 R21, P3, R164, R170, RZ ;  /* 0x000000aaa4157210 */ /* 0x000fe40007f7e0ff */
[----:B------:R-:W-:-:S03]  /*2450*/  FFMA R22, R25, R153, R22 ;  /* 0x0000009919167223 */ /* 0x000fc60000000016 */
[----:B------:R-:W-:Y:S01]  /*2460*/  IMAD.X R164, R179, 0x1, R165, P3 ;  /* 0x00000001b3a47824 */ /* 0x000fe200018e06a5 */
[C---:B------:R-:W-:Y:S02]  /*2470*/  LEA R24, P3, R21.reuse, R14, 0x1 ;  /* 0x0000000e15187211 */ /* 0x040fe400078608ff */
[----:B------:R-:W-:Y:S02]  /*2480*/  F2FP.F16.F32.PACK_AB R22, RZ, R22 ;  /* 0x00000016ff16723e */ /* 0x000fe400000000ff */
[----:B------:R-:W-:Y:S02]  /*2490*/  LEA.HI.X R25, R21, R15, R164, 0x1, P3 ;  /* 0x0000000f15197211 */ /* 0x000fe400018f0ca4 */
[----:B------:R-:W-:Y:S02]  /*24a0*/  PRMT R21, R22, 0x7610, R21 ;  /* 0x0000761016157816 */ /* 0x000fe40000000015 */
[----:B------:R-:W-:-:S03]  /*24b0*/  PRMT R22, R19, 0x7610, R22 ;  /* 0x0000761013167816 */ /* 0x000fc60000000016 */
[----:B------:R0:W-:Y:S04]  /*24c0*/  @P2 STG.E.U16 desc[UR36][R4.64+0x2], R21 ;  /* 0x0000021504002986 */ /* 0x0001e8000c101524 */
[----:B------:R-:W2:Y:S01]  /*24d0*/  @P0 LDG.E.LTC128B.U16 R22, desc[UR36][R24.64] ;  /* 0x0000002418160981 */ /* 0x000ea2000c1e1520 */
[----:B------:R-:W-:Y:S01]  /*24e0*/  IADD3 R8, P2, P3, R8, R170, R12 ;  /* 0x000000aa08087210 */ /* 0x000fe20007b5e00c */
[----:B------:R-:W-:Y:S01]  /*24f0*/  BSSY B1, `(.L_x_40) ;  /* 0x0000011000017945 */ /* 0x000fe20003800000 */
[C---:B------:R-:W-:Y:S02]  /*2500*/  SHF.L.U64.HI R11, R10.reuse, 0x4, R11 ;  /* 0x000000040a0b7819 */ /* 0x040fe4000001020b */
[----:B------:R-:W-:Y:S02]  /*2510*/  IADD3.X R9, R9, R179, R13, P2, P3 ;  /* 0x000000b309097210 */ /* 0x000fe400017e640d */
[----:B------:R-:W-:-:S02]  /*2520*/  LEA R10, P2, R10, R4, 0x4 ;  /* 0x000000040a0a7211 */ /* 0x000fc400078420ff */
[----:B------:R-:W-:Y:S01]  /*2530*/  ISETP.GT.AND P1, PT, R3, 0x8, P1 ;  /* 0x000000080300780c */ /* 0x000fe20000f24270 */
[----:B0-----:R-:W-:-:S04]  /*2540*/  IMAD.WIDE.U32 R20, R2, R20, R8 ;  /* 0x0000001402147225 */ /* 0x001fc800078e0008 */
[----:B------:R-:W-:Y:S01]  /*2550*/  IMAD.X R11, R11, 0x1, R5, P2 ;  /* 0x000000010b0b7824 */ /* 0x000fe200010e0605 */
[----:B------:R-:W-:Y:S01]  /*2560*/  LEA R8, P3, R20, R14, 0x1 ;  /* 0x0000000e14087211 */ /* 0x000fe200078608ff */
[----:B------:R-:W-:-:S05]  /*2570*/  IMAD.IADD R2, R177, 0x1, R21 ;  /* 0x00000001b1027824 */ /* 0x000fca00078e0215 */
[----:B------:R-:W-:Y:S01]  /*2580*/  LEA.HI.X R9, R20, R15, R2, 0x1, P3 ;  /* 0x0000000f14097211 */ /* 0x000fe200018f0c02 */
[----:B--2---:R-:W-:-:S05]  /*2590*/  HADD2.F32 R19, -RZ, R22.H0_H0 ;  /* 0x20000016ff137230 */ /* 0x004fca0000004100 */
[----:B------:R-:W-:-:S04]  /*25a0*/  FMUL R19, R19, R154 ;  /* 0x0000009a13137220 */ /* 0x000fc80000400000 */
[----:B------:R-:W-:-:S05]  /*25b0*/  FFMA R19, R26, R153, R19 ;  /* 0x000000991a137223 */ /* 0x000fca0000000013 */
[----:B------:R-:W-:-:S05]  /*25c0*/  F2FP.F16.F32.PACK_AB R19, RZ, R19 ;  /* 0x00000013ff13723e */ /* 0x000fca00000000ff */
[----:B------:R0:W-:Y:S01]  /*25d0*/  @P0 STG.E.U16 desc[UR36][R10.64], R19 ;  /* 0x000000130a000986 */ /* 0x0001e2000c101524 */
[----:B------:R-:W-:Y:S05]  /*25e0*/  @!P1 BRA `(.L_x_41) ;  /* 0x0000000000049947 */ /* 0x000fea0003800000 */
[----:B------:R2:W5:Y:S02]  /*25f0*/  LDG.E.LTC128B.U16 R22, desc[UR36][R8.64+0x2] ;  /* 0x0000022408167981 */ /* 0x000564000c1e1520 */
.L_x_41:
[----:B------:R-:W-:Y:S05]  /*2600*/  BSYNC B1 ;  /* 0x0000000000017941 */ /* 0x000fea0003800000 */
.L_x_40:
[----:B-----5:R-:W-:Y:S01]  /*2610*/  HADD2.F32 R13, -RZ, R22.H0_H0 ;  /* 0x20000016ff0d7230 */ /* 0x020fe20000004100 */
[----:B------:R-:W-:Y:S01]  /*2620*/  ISETP.GT.AND P0, PT, R0, 0x8, PT ;  /* 0x000000080000780c */ /* 0x000fe20003f04270 */
[----:B------:R-:W-:Y:S03]  /*2630*/  BSSY B1, `(.L_x_42) ;  /* 0x0000008000017945 */ /* 0x000fe60003800000 */
[----:B------:R-:W-:Y:S01]  /*2640*/  FMUL R2, R13, R154 ;  /* 0x0000009a0d027220 */ /* 0x000fe20000400000 */
[----:B------:R-:W-:-:S03]  /*2650*/  ISETP.GT.AND P2, PT, R3, RZ, P0 ;  /* 0x000000ff0300720c */ /* 0x000fc60000744270 */
[----:B------:R-:W-:-:S05]  /*2660*/  FFMA R2, R27, R153, R2 ;  /* 0x000000991b027223 */ /* 0x000fca0000000002 */
[----:B------:R-:W-:-:S05]  /*2670*/  F2FP.F16.F32.PACK_AB R2, RZ, R2 ;  /* 0x00000002ff02723e */ /* 0x000fca00000000ff */
[----:B------:R3:W-:Y:S01]  /*2680*/  @P1 STG.E.U16 desc[UR36][R10.64+0x2], R2 ;  /* 0x000002020a001986 */ /* 0x0007e2000c101524 */
[----:B------:R-:W-:Y:S05]  /*2690*/  @!P2 BRA `(.L_x_43) ;  /* 0x000000000004a947 */ /* 0x000fea0003800000 */
[----:B------:R4:W5:Y:S02]  /*26a0*/  LDG.E.LTC128B.U16 R22, desc[UR36][R6.64+0x10] ;  /* 0x0000102406167981 */ /* 0x000964000c1e1520 */
.L_x_43:
[----:B------:R-:W-:Y:S05]  /*26b0*/  BSYNC B1 ;  /* 0x0000000000017941 */ /* 0x000fea0003800000 */
.L_x_42:
        /* <DEDUP_REMOVED lines=10> */
.L_x_45:
[----:B------:R-:W-:Y:S05]  /*2760*/  BSYNC B1 ;  /* 0x0000000000017941 */ /* 0x000fea0003800000 */
.L_x_44:
[----:B0----5:R-:W-:Y:S01]  /*2770*/  HADD2.F32 R13, -RZ, R22.H0_H0 ;  /* 0x20000016ff0d7230 */ /* 0x021fe20000004100 */
[----:B------:R-:W-:Y:S01]  /*2780*/  ISETP.GT.AND P0, PT, R3, 0x8, P0 ;  /* 0x000000080300780c */ /* 0x000fe20000704270 */
[----:B------:R-:W-:Y:S03]  /*2790*/  BSSY B1, `(.L_x_46) ;  /* 0x0000007000017945 */ /* 0x000fe60003800000 */
[----:B---3--:R-:W-:-:S04]  /*27a0*/  FMUL R2, R13, R154 ;  /* 0x0000009a0d027220 */ /* 0x008fc80000400000 */
[----:B------:R-:W-:-:S05]  /*27b0*/  FFMA R2, R29, R153, R2 ;  /* 0x000000991d027223 */ /* 0x000fca0000000002 */
[----:B------:R-:W-:-:S05]  /*27c0*/  F2FP.F16.F32.PACK_AB R2, RZ, R2 ;  /* 0x00000002ff02723e */ /* 0x000fca00000000ff */
[----:B------:R0:W-:Y:S01]  /*27d0*/  @P3 STG.E.U16 desc[UR36][R4.64+0x12], R2 ;  /* 0x0000120204003986 */ /* 0x0001e2000c101524 */
[----:B------:R-:W-:Y:S05]  /*27e0*/  @!P0 BRA `(.L_x_47) ;  /* 0x0000000000048947 */ /* 0x000fea0003800000 */
[----:B------:R3:W5:Y:S02]  /*27f0*/  LDG.E.LTC128B.U16 R22, desc[UR36][R8.64+0x10] ;  /* 0x0000102408167981 */ /* 0x000764000c1e1520 */
.L_x_47:
[----:B------:R-:W-:Y:S05]  /*2800*/  BSYNC B1 ;  /* 0x0000000000017941 */ /* 0x000fea0003800000 */
.L_x_46:
[----:B-----5:R-:W-:Y:S01]  /*2810*/  HADD2.F32 R13, -RZ, R22.H0_H0 ;  /* 0x20000016ff0d7230 */ /* 0x020fe20000004100 */
[----:B------:R-:W-:Y:S01]  /*2820*/  ISETP.GT.AND P1, PT, R3, 0x8, P1 ;  /* 0x000000080300780c */ /* 0x000fe20000f24270 */
[----:B------:R-:W-:Y:S03]  /*2830*/  BSSY B1, `(.L_x_48) ;  /* 0x0000007000017945 */ /* 0x000fe60003800000 */
[----:B------:R-:W-:-:S04]  /*2840*/  FMUL R13, R13, R154 ;  /* 0x0000009a0d0d7220 */ /* 0x000fc80000400000 */
[----:B------:R-:W-:-:S05]  /*2850*/  FFMA R13, R30, R153, R13 ;  /* 0x000000991e0d7223 */ /* 0x000fca000000000d */
[----:B------:R-:W-:-:S05]  /*2860*/  F2FP.F16.F32.PACK_AB R13, RZ, R13 ;  /* 0x0000000dff0d723e */ /* 0x000fca00000000ff */
[----:B------:R0:W-:Y:S01]  /*2870*/  @P0 STG.E.U16 desc[UR36][R10.64+0x10], R13 ;  /* 0x0000100d0a000986 */ /* 0x0001e2000c101524 */
[----:B------:R-:W-:Y:S05]  /*2880*/  @!P1 BRA `(.L_x_49) ;  /* 0x0000000000049947 */ /* 0x000fea0003800000 */
[----:B------:R0:W5:Y:S02]  /*2890*/  LDG.E.LTC128B.U16 R22, desc[UR36][R8.64+0x12] ;  /* 0x0000122408167981 */ /* 0x000164000c1e1520 */
.L_x_49:
[----:B------:R-:W-:Y:S05]  /*28a0*/  BSYNC B1 ;  /* 0x0000000000017941 */ /* 0x000fea0003800000 */
.L_x_48:
[----:B0----5:R-:W-:Y:S01]  /*28b0*/  HADD2.F32 R13, -RZ, R22.H0_H0 ;  /* 0x20000016ff0d7230 */ /* 0x021fe20000004100 */
        /* <DEDUP_REMOVED lines=9> */
.L_x_51:
[----:B------:R-:W-:Y:S05]  /*2950*/  BSYNC B1 ;  /* 0x0000000000017941 */ /* 0x000fea0003800000 */
.L_x_50:
        /* <DEDUP_REMOVED lines=10> */
.L_x_53:
[----:B------:R-:W-:Y:S05]  /*2a00*/  BSYNC B1 ;  /* 0x0000000000017941 */ /* 0x000fea0003800000 */
.L_x_52:
[----:B0----5:R-:W-:Y:S01]  /*2a10*/  HADD2.F32 R13, -RZ, R22.H0_H0 ;  /* 0x20000016ff0d7230 */ /* 0x021fe20000004100 */
        /* <DEDUP_REMOVED lines=8> */
.L_x_55:
[----:B------:R-:W-:Y:S05]  /*2aa0*/  BSYNC B1 ;  /* 0x0000000000017941 */ /* 0x000fea0003800000 */
.L_x_54:
        /* <DEDUP_REMOVED lines=9> */
.L_x_57:
[----:B------:R-:W-:Y:S05]  /*2b40*/  BSYNC B1 ;  /* 0x0000000000017941 */ /* 0x000fea0003800000 */
.L_x_56:
        /* <DEDUP_REMOVED lines=10> */
.L_x_59:
[----:B------:R-:W-:Y:S05]  /*2bf0*/  BSYNC B1 ;  /* 0x0000000000017941 */ /* 0x000fea0003800000 */
.L_x_58:
        /* <DEDUP_REMOVED lines=10> */
.L_x_61:
[----:B------:R-:W-:Y:S05]  /*2ca0*/  BSYNC B1 ;  /* 0x0000000000017941 */ /* 0x000fea0003800000 */
.L_x_60:
        /* <DEDUP_REMOVED lines=9> */
.L_x_63:
[----:B------:R-:W-:Y:S05]  /*2d40*/  BSYNC B1 ;  /* 0x0000000000017941 */ /* 0x000fea0003800000 */
.L_x_62:
        /* <DEDUP_REMOVED lines=9> */
.L_x_65:
[----:B------:R-:W-:Y:S05]  /*2de0*/  BSYNC B1 ;  /* 0x0000000000017941 */ /* 0x000fea0003800000 */
.L_x_64:
        /* <DEDUP_REMOVED lines=10> */
.L_x_67:
[----:B------:R-:W-:Y:S05]  /*2e90*/  BSYNC B1 ;  /* 0x0000000000017941 */ /* 0x000fea0003800000 */
.L_x_66:
        /* <DEDUP_REMOVED lines=10> */
.L_x_69:
[----:B------:R-:W-:Y:S05]  /*2f40*/  BSYNC B1 ;  /* 0x0000000000017941 */ /* 0x000fea0003800000 */
.L_x_68:
        /* <DEDUP_REMOVED lines=9> */
.L_x_71:
[----:B------:R-:W-:Y:S05]  /*2fe0*/  BSYNC B1 ;  /* 0x0000000000017941 */ /* 0x000fea0003800000 */
.L_x_70:
        /* <DEDUP_REMOVED lines=9> */
.L_x_73:
[----:B------:R-:W-:Y:S05]  /*3080*/  BSYNC B1 ;  /* 0x0000000000017941 */ /* 0x000fea0003800000 */
.L_x_72:
        /* <DEDUP_REMOVED lines=10> */
.L_x_75:
[----:B------:R-:W-:Y:S05]  /*3130*/  BSYNC B1 ;  /* 0x0000000000017941 */ /* 0x000fea0003800000 */
.L_x_74:
        /* <DEDUP_REMOVED lines=10> */
.L_x_77:
[----:B------:R-:W-:Y:S05]  /*31e0*/  BSYNC B1 ;  /* 0x0000000000017941 */ /* 0x000fea0003800000 */
.L_x_76:
        /* <DEDUP_REMOVED lines=9> */
.L_x_79:
[----:B------:R-:W-:Y:S05]  /*3280*/  BSYNC B1 ;  /* 0x0000000000017941 */ /* 0x000fea0003800000 */
.L_x_78:
        /* <DEDUP_REMOVED lines=9> */
.L_x_81:
[----:B------:R-:W-:Y:S05]  /*3320*/  BSYNC B1 ;  /* 0x0000000000017941 */ /* 0x000fea0003800000 */
.L_x_80:
        /* <DEDUP_REMOVED lines=10> */
.L_x_83:
[----:B------:R-:W-:Y:S05]  /*33d0*/  BSYNC B1 ;  /* 0x0000000000017941 */ /* 0x000fea0003800000 */
.L_x_82:
        /* <DEDUP_REMOVED lines=10> */
.L_x_85:
[----:B------:R-:W-:Y:S05]  /*3480*/  BSYNC B1 ;  /* 0x0000000000017941 */ /* 0x000fea0003800000 */
.L_x_84:
        /* <DEDUP_REMOVED lines=9> */
.L_x_87:
[----:B------:R-:W-:Y:S05]  /*3520*/  BSYNC B1 ;  /* 0x0000000000017941 */ /* 0x000fea0003800000 */
.L_x_86:
        /* <DEDUP_REMOVED lines=9> */
.L_x_89:
[----:B------:R-:W-:Y:S05]  /*35c0*/  BSYNC B1 ;  /* 0x0000000000017941 */ /* 0x000fea0003800000 */
.L_x_88:
        /* <DEDUP_REMOVED lines=10> */
.L_x_91:
[----:B------:R-:W-:Y:S05]  /*3670*/  BSYNC B1 ;  /* 0x0000000000017941 */ /* 0x000fea0003800000 */
.L_x_90:
        /* <DEDUP_REMOVED lines=10> */
.L_x_93:
[----:B------:R-:W-:Y:S05]  /*3720*/  BSYNC B1 ;  /* 0x0000000000017941 */ /* 0x000fea0003800000 */
.L_x_92:
        /* <DEDUP_REMOVED lines=9> */
.L_x_95:
[----:B------:R-:W-:Y:S05]  /*37c0*/  BSYNC B1 ;  /* 0x0000000000017941 */ /* 0x000fea0003800000 */
.L_x_94:
        /* <DEDUP_REMOVED lines=9> */
.L_x_97:
[----:B------:R-:W-:Y:S05]  /*3860*/  BSYNC B1 ;  /* 0x0000000000017941 */ /* 0x000fea0003800000 */
.L_x_96:
        /* <DEDUP_REMOVED lines=10> */
.L_x_99:
[----:B------:R-:W-:Y:S05]  /*3910*/  BSYNC B1 ;  /* 0x0000000000017941 */ /* 0x000fea0003800000 */
.L_x_98:
        /* <DEDUP_REMOVED lines=10> */
.L_x_101:
[----:B------:R-:W-:Y:S05]  /*39c0*/  BSYNC B1 ;  /* 0x0000000000017941 */ /* 0x000fea0003800000 */
.L_x_100:
        /* <DEDUP_REMOVED lines=9> */
.L_x_103:
[----:B------:R-:W-:Y:S05]  /*3a60*/  BSYNC B1 ;  /* 0x0000000000017941 */ /* 0x000fea0003800000 */
.L_x_102:
        /* <DEDUP_REMOVED lines=9> */
.L_x_105:
[----:B------:R-:W-:Y:S05]  /*3b00*/  BSYNC B1 ;  /* 0x0000000000017941 */ /* 0x000fea0003800000 */
.L_x_104:
        /* <DEDUP_REMOVED lines=10> */
.L_x_107:
[----:B------:R-:W-:Y:S05]  /*3bb0*/  BSYNC B1 ;  /* 0x0000000000017941 */ /* 0x000fea0003800000 */
.L_x_106:
        /* <DEDUP_REMOVED lines=10> */
.L_x_109:
[----:B------:R-:W-:Y:S05]  /*3c60*/  BSYNC B1 ;  /* 0x0000000000017941 */ /* 0x000fea0003800000 */
.L_x_108:
        /* <DEDUP_REMOVED lines=9> */
.L_x_111:
[----:B------:R-:W-:Y:S05]  /*3d00*/  BSYNC B1 ;  /* 0x0000000000017941 */ /* 0x000fea0003800000 */
.L_x_110:
        /* <DEDUP_REMOVED lines=9> */
.L_x_113:
[----:B------:R-:W-:Y:S05]  /*3da0*/  BSYNC B1 ;  /* 0x0000000000017941 */ /* 0x000fea0003800000 */
.L_x_112:
        /* <DEDUP_REMOVED lines=10> */
.L_x_115:
[----:B------:R-:W-:Y:S05]  /*3e50*/  BSYNC B1 ;  /* 0x0000000000017941 */ /* 0x000fea0003800000 */
.L_x_114:
        /* <DEDUP_REMOVED lines=10> */
.L_x_117:
[----:B------:R-:W-:Y:S05]  /*3f00*/  BSYNC B1 ;  /* 0x0000000000017941 */ /* 0x000fea0003800000 */
.L_x_116:
        /* <DEDUP_REMOVED lines=9> */
.L_x_119:
[----:B------:R-:W-:Y:S05]  /*3fa0*/  BSYNC B1 ;  /* 0x0000000000017941 */ /* 0x000fea0003800000 */
.L_x_118:
        /* <DEDUP_REMOVED lines=9> */
.L_x_121:
[----:B------:R-:W-:Y:S05]  /*4040*/  BSYNC B1 ;  /* 0x0000000000017941 */ /* 0x000fea0003800000 */
.L_x_120:
        /* <DEDUP_REMOVED lines=10> */
.L_x_123:
[----:B------:R-:W-:Y:S05]  /*40f0*/  BSYNC B1 ;  /* 0x0000000000017941 */ /* 0x000fea0003800000 */
.L_x_122:
        /* <DEDUP_REMOVED lines=10> */
.L_x_125:
[----:B------:R-:W-:Y:S05]  /*41a0*/  BSYNC B1 ;  /* 0x0000000000017941 */ /* 0x000fea0003800000 */
.L_x_124:
        /* <DEDUP_REMOVED lines=9> */
.L_x_127:
[----:B------:R-:W-:Y:S05]  /*4240*/  BSYNC B1 ;  /* 0x0000000000017941 */ /* 0x000fea0003800000 */
.L_x_126:
        /* <DEDUP_REMOVED lines=9> */
.L_x_129:
[----:B------:R-:W-:Y:S05]  /*42e0*/  BSYNC B1 ;  /* 0x0000000000017941 */ /* 0x000fea0003800000 */
.L_x_128:
        /* <DEDUP_REMOVED lines=10> */
.L_x_131:
[----:B------:R-:W-:Y:S05]  /*4390*/  BSYNC B1 ;  /* 0x0000000000017941 */ /* 0x000fea0003800000 */
.L_x_130:
        /* <DEDUP_REMOVED lines=10> */
.L_x_133:
[----:B------:R-:W-:Y:S05]  /*4440*/  BSYNC B1 ;  /* 0x0000000000017941 */ /* 0x000fea0003800000 */
.L_x_132:
        /* <DEDUP_REMOVED lines=9> */
.L_x_135:
[----:B------:R-:W-:Y:S05]  /*44e0*/  BSYNC B1 ;  /* 0x0000000000017941 */ /* 0x000fea0003800000 */
.L_x_134:
        /* <DEDUP_REMOVED lines=9> */
.L_x_137:
[----:B------:R-:W-:Y:S05]  /*4580*/  BSYNC B1 ;  /* 0x0000000000017941 */ /* 0x000fea0003800000 */
.L_x_136:
        /* <DEDUP_REMOVED lines=10> */
.L_x_139:
[----:B------:R-:W-:Y:S05]  /*4630*/  BSYNC B1 ;  /* 0x0000000000017941 */ /* 0x000fea0003800000 */
.L_x_138:
        /* <DEDUP_REMOVED lines=10> */
.L_x_141:
[----:B------:R-:W-:Y:S05]  /*46e0*/  BSYNC B1 ;  /* 0x0000000000017941 */ /* 0x000fea0003800000 */
.L_x_140:
        /* <DEDUP_REMOVED lines=9> */
.L_x_143:
[----:B------:R-:W-:Y:S05]  /*4780*/  BSYNC B1 ;  /* 0x0000000000017941 */ /* 0x000fea0003800000 */
.L_x_142:
        /* <DEDUP_REMOVED lines=9> */
.L_x_145:
[----:B------:R-:W-:Y:S05]  /*4820*/  BSYNC B1 ;  /* 0x0000000000017941 */ /* 0x000fea0003800000 */
.L_x_144:
        /* <DEDUP_REMOVED lines=10> */
.L_x_147:
[----:B------:R-:W-:Y:S05]  /*48d0*/  BSYNC B1 ;  /* 0x0000000000017941 */ /* 0x000fea0003800000 */
.L_x_146:
        /* <DEDUP_REMOVED lines=10> */
.L_x_149:
[----:B------:R-:W-:Y:S05]  /*4980*/  BSYNC B1 ;  /* 0x0000000000017941 */ /* 0x000fea0003800000 */
.L_x_148:
        /* <DEDUP_REMOVED lines=9> */
.L_x_151:
[----:B------:R-:W-:Y:S05]  /*4a20*/  BSYNC B1 ;  /* 0x0000000000017941 */ /* 0x000fea0003800000 */
.L_x_150:
        /* <DEDUP_REMOVED lines=9> */
.L_x_153:
[----:B------:R-:W-:Y:S05]  /*4ac0*/  BSYNC B1 ;  /* 0x0000000000017941 */ /* 0x000fea0003800000 */
.L_x_152:
        /* <DEDUP_REMOVED lines=10> */
.L_x_155:
[----:B------:R-:W-:Y:S05]  /*4b70*/  BSYNC B1 ;  /* 0x0000000000017941 */ /* 0x000fea0003800000 */
.L_x_154:
        /* <DEDUP_REMOVED lines=10> */
.L_x_157:
[----:B------:R-:W-:Y:S05]  /*4c20*/  BSYNC B1 ;  /* 0x0000000000017941 */ /* 0x000fea0003800000 */
.L_x_156:
        /* <DEDUP_REMOVED lines=9> */
.L_x_159:
[----:B------:R-:W-:Y:S05]  /*4cc0*/  BSYNC B1 ;  /* 0x0000000000017941 */ /* 0x000fea0003800000 */
.L_x_158:
        /* <DEDUP_REMOVED lines=9> */
.L_x_161:
[----:B------:R-:W-:Y:S05]  /*4d60*/  BSYNC B1 ;  /* 0x0000000000017941 */ /* 0x000fea0003800000 */
.L_x_160:
        /* <DEDUP_REMOVED lines=10> */
.L_x_163:
[----:B------:R-:W-:Y:S05]  /*4e10*/  BSYNC B1 ;  /* 0x0000000000017941 */ /* 0x000fea0003800000 */
.L_x_162:
        /* <DEDUP_REMOVED lines=10> */
.L_x_165:
[----:B------:R-:W-:Y:S05]  /*4ec0*/  BSYNC B1 ;  /* 0x0000000000017941 */ /* 0x000fea0003800000 */
.L_x_164:
        /* <DEDUP_REMOVED lines=9> */
.L_x_167:
[----:B------:R-:W-:Y:S05]  /*4f60*/  BSYNC B1 ;  /* 0x0000000000017941 */ /* 0x000fea0003800000 */
.L_x_166:
        /* <DEDUP_REMOVED lines=9> */
.L_x_169:
[----:B------:R-:W-:Y:S05]  /*5000*/  BSYNC B1 ;  /* 0x0000000000017941 */ /* 0x000fea0003800000 */
.L_x_168:
        /* <DEDUP_REMOVED lines=10> */
.L_x_171:
[----:B------:R-:W-:Y:S05]  /*50b0*/  BSYNC B1 ;  /* 0x0000000000017941 */ /* 0x000fea0003800000 */
.L_x_170:
        /* <DEDUP_REMOVED lines=10> */
.L_x_173:
[----:B------:R-:W-:Y:S05]  /*5160*/  BSYNC B1 ;  /* 0x0000000000017941 */ /* 0x000fea0003800000 */
.L_x_172:
        /* <DEDUP_REMOVED lines=9> */
.L_x_175:
[----:B------:R-:W-:Y:S05]  /*5200*/  BSYNC B1 ;  /* 0x0000000000017941 */ /* 0x000fea0003800000 */
.L_x_174:
        /* <DEDUP_REMOVED lines=9> */
.L_x_177:
[----:B------:R-:W-:Y:S05]  /*52a0*/  BSYNC B1 ;  /* 0x0000000000017941 */ /* 0x000fea0003800000 */
.L_x_176:
        /* <DEDUP_REMOVED lines=10> */
.L_x_179:
[----:B------:R-:W-:Y:S05]  /*5350*/  BSYNC B1 ;  /* 0x0000000000017941 */ /* 0x000fea0003800000 */
.L_x_178:
        /* <DEDUP_REMOVED lines=10> */
.L_x_181:
[----:B------:R-:W-:Y:S05]  /*5400*/  BSYNC B1 ;  /* 0x0000000000017941 */ /* 0x000fea0003800000 */
.L_x_180:
        /* <DEDUP_REMOVED lines=9> */
.L_x_183:
[----:B------:R-:W-:Y:S05]  /*54a0*/  BSYNC B1 ;  /* 0x0000000000017941 */ /* 0x000fea0003800000 */
.L_x_182:
        /* <DEDUP_REMOVED lines=9> */
.L_x_185:
[----:B------:R-:W-:Y:S05]  /*5540*/  BSYNC B1 ;  /* 0x0000000000017941 */ /* 0x000fea0003800000 */
.L_x_184:
        /* <DEDUP_REMOVED lines=10> */
.L_x_187:
[----:B------:R-:W-:Y:S05]  /*55f0*/  BSYNC B1 ;  /* 0x0000000000017941 */ /* 0x000fea0003800000 */
.L_x_186:
        /* <DEDUP_REMOVED lines=10> */
.L_x_189:
[----:B------:R-:W-:Y:S05]  /*56a0*/  BSYNC B1 ;  /* 0x0000000000017941 */ /* 0x000fea0003800000 */
.L_x_188:
        /* <DEDUP_REMOVED lines=9> */
.L_x_191:
[----:B------:R-:W-:Y:S05]  /*5740*/  BSYNC B1 ;  /* 0x0000000000017941 */ /* 0x000fea0003800000 */
.L_x_190:
        /* <DEDUP_REMOVED lines=9> */
.L_x_193:
[----:B------:R-:W-:Y:S05]  /*57e0*/  BSYNC B1 ;  /* 0x0000000000017941 */ /* 0x000fea0003800000 */
.L_x_192:
        /* <DEDUP_REMOVED lines=10> */
.L_x_195:
[----:B------:R-:W-:Y:S05]  /*5890*/  BSYNC B1 ;  /* 0x0000000000017941 */ /* 0x000fea0003800000 */
.L_x_194:
        /* <DEDUP_REMOVED lines=10> */
.L_x_197:
[----:B------:R-:W-:Y:S05]  /*5940*/  BSYNC B1 ;  /* 0x0000000000017941 */ /* 0x000fea0003800000 */
.L_x_196:
        /* <DEDUP_REMOVED lines=9> */
.L_x_199:
[----:B------:R-:W-:Y:S05]  /*59e0*/  BSYNC B1 ;  /* 0x0000000000017941 */ /* 0x000fea0003800000 */
.L_x_198:
        /* <DEDUP_REMOVED lines=9> */
.L_x_201:
[----:B------:R-:W-:Y:S05]  /*5a80*/  BSYNC B1 ;  /* 0x0000000000017941 */ /* 0x000fea0003800000 */
.L_x_200:
        /* <DEDUP_REMOVED lines=10> */
.L_x_203:
[----:B------:R-:W-:Y:S05]  /*5b30*/  BSYNC B1 ;  /* 0x0000000000017941 */ /* 0x000fea0003800000 */
.L_x_202:
        /* <DEDUP_REMOVED lines=10> */
.L_x_205:
[----:B------:R-:W-:Y:S05]  /*5be0*/  BSYNC B1 ;  /* 0x0000000000017941 */ /* 0x000fea0003800000 */
.L_x_204:
        /* <DEDUP_REMOVED lines=9> */
.L_x_207:
[----:B------:R-:W-:Y:S05]  /*5c80*/  BSYNC B1 ;  /* 0x0000000000017941 */ /* 0x000fea0003800000 */
.L_x_206:
        /* <DEDUP_REMOVED lines=9> */
.L_x_209:
[----:B------:R-:W-:Y:S05]  /*5d20*/  BSYNC B1 ;  /* 0x0000000000017941 */ /* 0x000fea0003800000 */
.L_x_208:
        /* <DEDUP_REMOVED lines=10> */
.L_x_211:
[----:B------:R-:W-:Y:S05]  /*5dd0*/  BSYNC B1 ;  /* 0x0000000000017941 */ /* 0x000fea0003800000 */
.L_x_210:
        /* <DEDUP_REMOVED lines=10> */
.L_x_213:
[----:B------:R-:W-:Y:S05]  /*5e80*/  BSYNC B1 ;  /* 0x0000000000017941 */ /* 0x000fea0003800000 */
.L_x_212:
        /* <DEDUP_REMOVED lines=9> */
.L_x_215:
[----:B------:R-:W-:Y:S05]  /*5f20*/  BSYNC B1 ;  /* 0x0000000000017941 */ /* 0x000fea0003800000 */
.L_x_214:
        /* <DEDUP_REMOVED lines=9> */
.L_x_217:
[----:B------:R-:W-:Y:S05]  /*5fc0*/  BSYNC B1 ;  /* 0x0000000000017941 */ /* 0x000fea0003800000 */
.L_x_216:
        /* <DEDUP_REMOVED lines=10> */
.L_x_219:
[----:B------:R-:W-:Y:S05]  /*6070*/  BSYNC B1 ;  /* 0x0000000000017941 */ /* 0x000fea0003800000 */
.L_x_218:
        /* <DEDUP_REMOVED lines=10> */
.L_x_221:
[----:B------:R-:W-:Y:S05]  /*6120*/  BSYNC B1 ;  /* 0x0000000000017941 */ /* 0x000fea0003800000 */
.L_x_220:
        /* <DEDUP_REMOVED lines=9> */
.L_x_223:
[----:B------:R-:W-:Y:S05]  /*61c0*/  BSYNC B1 ;  /* 0x0000000000017941 */ /* 0x000fea0003800000 */
.L_x_222:
        /* <DEDUP_REMOVED lines=9> */
.L_x_225:
[----:B------:R-:W-:Y:S05]  /*6260*/  BSYNC B1 ;  /* 0x0000000000017941 */ /* 0x000fea0003800000 */
.L_x_224:
        /* <DEDUP_REMOVED lines=10> */
.L_x_227:
[----:B------:R-:W-:Y:S05]  /*6310*/  BSYNC B1 ;  /* 0x0000000000017941 */ /* 0x000fea0003800000 */
.L_x_226:
        /* <DEDUP_REMOVED lines=10> */
.L_x_229:
[----:B------:R-:W-:Y:S05]  /*63c0*/  BSYNC B1 ;  /* 0x0000000000017941 */ /* 0x000fea0003800000 */
.L_x_228:
        /* <DEDUP_REMOVED lines=9> */
.L_x_231:
[----:B------:R-:W-:Y:S05]  /*6460*/  BSYNC B1 ;  /* 0x0000000000017941 */ /* 0x000fea0003800000 */
.L_x_230:
        /* <DEDUP_REMOVED lines=9> */
.L_x_233:
[----:B------:R-:W-:Y:S05]  /*6500*/  BSYNC B1 ;  /* 0x0000000000017941 */ /* 0x000fea0003800000 */
.L_x_232:
        /* <DEDUP_REMOVED lines=10> */
.L_x_235:
[----:B------:R-:W-:Y:S05]  /*65b0*/  BSYNC B1 ;  /* 0x0000000000017941 */ /* 0x000fea0003800000 */
.L_x_234:
        /* <DEDUP_REMOVED lines=10> */
.L_x_237:
[----:B------:R-:W-:Y:S05]  /*6660*/  BSYNC B1 ;  /* 0x0000000000017941 */ /* 0x000fea0003800000 */
.L_x_236:
        /* <DEDUP_REMOVED lines=9> */
.L_x_239:
[----:B------:R-:W-:Y:S05]  /*6700*/  BSYNC B1 ;  /* 0x0000000000017941 */ /* 0x000fea0003800000 */
.L_x_238:
        /* <DEDUP_REMOVED lines=9> */
.L_x_241:
[----:B------:R-:W-:Y:S05]  /*67a0*/  BSYNC B1 ;  /* 0x0000000000017941 */ /* 0x000fea0003800000 */
.L_x_240:
        /* <DEDUP_REMOVED lines=10> */
.L_x_243:
[----:B------:R-:W-:Y:S05]  /*6850*/  BSYNC B1 ;  /* 0x0000000000017941 */ /* 0x000fea0003800000 */
.L_x_242:
        /* <DEDUP_REMOVED lines=10> */
.L_x_245:
[----:B------:R-:W-:Y:S05]  /*6900*/  BSYNC B1 ;  /* 0x0000000000017941 */ /* 0x000fea0003800000 */
.L_x_244:
        /* <DEDUP_REMOVED lines=9> */
.L_x_247:
[----:B------:R-:W-:Y:S05]  /*69a0*/  BSYNC B1 ;  /* 0x0000000000017941 */ /* 0x000fea0003800000 */
.L_x_246:
        /* <DEDUP_REMOVED lines=9> */
.L_x_249:
[----:B------:R-:W-:Y:S05]  /*6a40*/  BSYNC B1 ;  /* 0x0000000000017941 */ /* 0x000fea0003800000 */
.L_x_248:
        /* <DEDUP_REMOVED lines=10> */
.L_x_251:
[----:B------:R-:W-:Y:S05]  /*6af0*/  BSYNC B1 ;  /* 0x0000000000017941 */ /* 0x000fea0003800000 */
.L_x_250:
        /* <DEDUP_REMOVED lines=10> */
.L_x_253:
[----:B------:R-:W-:Y:S05]  /*6ba0*/  BSYNC B1 ;  /* 0x0000000000017941 */ /* 0x000fea0003800000 */
.L_x_252:
        /* <DEDUP_REMOVED lines=9> */
.L_x_255:
[----:B------:R-:W-:Y:S05]  /*6c40*/  BSYNC B1 ;  /* 0x0000000000017941 */ /* 0x000fea0003800000 */
.L_x_254:
        /* <DEDUP_REMOVED lines=9> */
.L_x_257:
[----:B------:R-:W-:Y:S05]  /*6ce0*/  BSYNC B1 ;  /* 0x0000000000017941 */ /* 0x000fea0003800000 */
.L_x_256:
        /* <DEDUP_REMOVED lines=10> */
.L_x_259:
[----:B------:R-:W-:Y:S05]  /*6d90*/  BSYNC B1 ;  /* 0x0000000000017941 */ /* 0x000fea0003800000 */
.L_x_258:
        /* <DEDUP_REMOVED lines=10> */
.L_x_261:
[----:B------:R-:W-:Y:S05]  /*6e40*/  BSYNC B1 ;  /* 0x0000000000017941 */ /* 0x000fea0003800000 */
.L_x_260:
        /* <DEDUP_REMOVED lines=9> */
.L_x_263:
[----:B------:R-:W-:Y:S05]  /*6ee0*/  BSYNC B1 ;  /* 0x0000000000017941 */ /* 0x000fea0003800000 */
.L_x_262:
        /* <DEDUP_REMOVED lines=9> */
.L_x_265:
[----:B------:R-:W-:Y:S05]  /*6f80*/  BSYNC B1 ;  /* 0x0000000000017941 */ /* 0x000fea0003800000 */
.L_x_264:
        /* <DEDUP_REMOVED lines=10> */
.L_x_267:
[----:B------:R-:W-:Y:S05]  /*7030*/  BSYNC B1 ;  /* 0x0000000000017941 */ /* 0x000fea0003800000 */
.L_x_266:
        /* <DEDUP_REMOVED lines=10> */
.L_x_269:
[----:B------:R-:W-:Y:S05]  /*70e0*/  BSYNC B1 ;  /* 0x0000000000017941 */ /* 0x000fea0003800000 */
.L_x_268:
        /* <DEDUP_REMOVED lines=9> */
.L_x_271:
[----:B------:R-:W-:Y:S05]  /*7180*/  BSYNC B1 ;  /* 0x0000000000017941 */ /* 0x000fea0003800000 */
.L_x_270:
        /* <DEDUP_REMOVED lines=9> */
.L_x_273:
[----:B------:R-:W-:Y:S05]  /*7220*/  BSYNC B1 ;  /* 0x0000000000017941 */ /* 0x000fea0003800000 */
.L_x_272:
        /* <DEDUP_REMOVED lines=10> */
.L_x_275:
[----:B------:R-:W-:Y:S05]  /*72d0*/  BSYNC B1 ;  /* 0x0000000000017941 */ /* 0x000fea0003800000 */
.L_x_274:
        /* <DEDUP_REMOVED lines=10> */
.L_x_277:
[----:B------:R-:W-:Y:S05]  /*7380*/  BSYNC B1 ;  /* 0x0000000000017941 */ /* 0x000fea0003800000 */
.L_x_276:
        /* <DEDUP_REMOVED lines=9> */
.L_x_279:
[----:B------:R-:W-:Y:S05]  /*7420*/  BSYNC B1 ;  /* 0x0000000000017941 */ /* 0x000fea0003800000 */
.L_x_278:
        /* <DEDUP_REMOVED lines=9> */
.L_x_281:
[----:B------:R-:W-:Y:S05]  /*74c0*/  BSYNC B1 ;  /* 0x0000000000017941 */ /* 0x000fea0003800000 */
.L_x_280:
        /* <DEDUP_REMOVED lines=10> */
.L_x_283:
[----:B------:R-:W-:Y:S05]  /*7570*/  BSYNC B1 ;  /* 0x0000000000017941 */ /* 0x000fea0003800000 */
.L_x_282:
        /* <DEDUP_REMOVED lines=10> */
.L_x_285:
[----:B------:R-:W-:Y:S05]  /*7620*/  BSYNC B1 ;  /* 0x0000000000017941 */ /* 0x000fea0003800000 */
.L_x_284:
[----:B01--45:R-:W-:Y:S01]  /*7630*/  HADD2.F32 R7, -RZ, R22.H0_H0 ;  /* 0x20000016ff077230 */ /* 0x033fe20000004100 */
        /* <DEDUP_REMOVED lines=8> */
.L_x_287:
[----:B------:R-:W-:Y:S05]  /*76c0*/  BSYNC B1 ;  /* 0x0000000000017941 */ /* 0x000fea0003800000 */
.L_x_286:
[----:B0----5:R-:W-:Y:S01]  /*76d0*/  HADD2.F32 R5, -RZ, R22.H0_H0 ;  /* 0x20000016ff057230 */ /* 0x021fe20000004100 */
[----:B------:R-:W-:Y:S01]  /*76e0*/  ISETP.GT.AND P1, PT, R3, 0x8, P1 ;  /* 0x000000080300780c */ /* 0x000fe20000f24270 */
[----:B------:R-:W-:Y:S01]  /*76f0*/  @P0 IMAD.MOV.U32 R4, RZ, RZ, R10 ;  /* 0x000000ffff040224 */ /* 0x000fe200078e000a */
[----:B------:R-:W-:Y:S02]  /*7700*/  BSSY B1, `(.L_x_288) ;  /* 0x0000009000017945 */ /* 0x000fe40003800000 */
[----:B------:R-:W-:-:S04]  /*7710*/  FMUL R5, R5, R154 ;  /* 0x0000009a05057220 */ /* 0x000fc80000400000 */
[----:B------:R-:W-:-:S05]  /*7720*/  FFMA R5, R150, R153, R5 ;  /* 0x0000009996057223 */ /* 0x000fca0000000005 */
[----:B------:R-:W-:-:S04]  /*7730*/  F2FP.F16.F32.PACK_AB R5, RZ, R5 ;  /* 0x00000005ff05723e */ /* 0x000fc800000000ff */
[----:B------:R-:W-:Y:S01]  /*7740*/  PRMT R2, R5, 0x7610, R2 ;  /* 0x0000761005027816 */ /* 0x000fe20000000002 */
[----:B------:R-:W-:-:S05]  /*7750*/  @P0 IMAD.MOV.U32 R5, RZ, RZ, R11 ;  /* 0x000000ffff050224 */ /* 0x000fca00078e000b */
[----:B------:R0:W-:Y:S01]  /*7760*/  @P0 STG.E.U16 desc[UR36][R4.64+0x1f0], R2 ;  /* 0x0001f00204000986 */ /* 0x0001e2000c101524 */
[----:B------:R-:W-:Y:S05]  /*7770*/  @!P1 BRA `(.L_x_289) ;  /* 0x0000000000049947 */ /* 0x000fea0003800000 */
[----:B------:R4:W5:Y:S02]  /*7780*/  LDG.E.LTC128B.U16 R22, desc[UR36][R8.64+0x1f2] ;  /* 0x0001f22408167981 */ /* 0x000964000c1e1520 */
.L_x_289:
[----:B------:R-:W-:Y:S05]  /*7790*/  BSYNC B1 ;  /* 0x0000000000017941 */ /* 0x000fea0003800000 */
.L_x_288:
[----:B------:R-:W-:Y:S05]  /*77a0*/  @!P1 BRA `(.L_x_290) ;  /* 0x0000002400409947 */ /* 0x000fea0003800000 */
[----:B-----5:R-:W-:-:S05]  /*77b0*/  HADD2.F32 R3, -RZ, R22.H0_H0 ;  /* 0x20000016ff037230 */ /* 0x020fca0000004100 */
[----:B------:R-:W-:-:S04]  /*77c0*/  FMUL R0, R3, R154 ;  /* 0x0000009a03007220 */ /* 0x000fc80000400000 */
[----:B------:R-:W-:-:S05]  /*77d0*/  FFMA R0, R151, R153, R0 ;  /* 0x0000009997007223 */ /* 0x000fca0000000000 */
[----:B------:R-:W-:-:S05]  /*77e0*/  F2FP.F16.F32.PACK_AB R0, RZ, R0 ;  /* 0x00000000ff00723e */ /* 0x000fca00000000ff */
[----:B------:R0:W-:Y:S01]  /*77f0*/  STG.E.U16 desc[UR36][R10.64+0x1f2], R0 ;  /* 0x0001f2000a007986 */ /* 0x0001e2000c101524 */
[----:B------:R-:W-:Y:S05]  /*7800*/  BRA `(.L_x_290) ;  /* 0x0000002400287947 */ /* 0x000fea0003800000 */
.L_x_37:
[----:B------:R-:W-:Y:S01]  /*7810*/  ISETP.GT.AND P2, PT, R0, 0x1, PT ;  /* 0x000000010000780c */ /* 0x000fe20003f44270 */
[----:B------:R-:W-:Y:S01]  /*7820*/  ULDC.64 UR4, c[0x0][0x5c0] ;  /* 0x0001700000047ab9 */ /* 0x000fe20000000a00 */
[-C--:B------:R-:W-:Y:S01]  /*7830*/  FMUL R24, R24, R153.reuse ;  /* 0x0000009918187220 */ /* 0x080fe20000400000 */
[-C--:B------:R-:W-:Y:S01]  /*7840*/  FMUL R25, R25, R153.reuse ;  /* 0x0000009919197220 */ /* 0x080fe20000400000 */
[----:B------:R-:W-:Y:S01]  /*7850*/  ISETP.GT.AND P1, PT, R3, RZ, P2 ;  /* 0x000000ff0300720c */ /* 0x000fe20001724270 */
[-C--:B------:R-:W-:Y:S01]  /*7860*/  FMUL R26, R26, R153.reuse ;  /* 0x000000991a1a7220 */ /* 0x080fe20000400000 */
[----:B------:R-:W-:Y:S01]  /*7870*/  LEA R4, P4, R6, UR4, 0x1 ;  /* 0x0000000406047c11 */ /* 0x000fe2000f8808ff */
[-C--:B------:R-:W-:Y:S01]  /*7880*/  FMUL R27, R27, R153.reuse ;  /* 0x000000991b1b7220 */ /* 0x080fe20000400000 */
[----:B------:R-:W-:Y:S01]  /*7890*/  F2FP.F16.F32.PACK_AB R24, RZ, R24 ;  /* 0x00000018ff18723e */ /* 0x000fe200000000ff */
[-C--:B------:R-:W-:Y:S01]  /*78a0*/  FMUL R28, R28, R153.reuse ;  /* 0x000000991c1c7220 */ /* 0x080fe20000400000 */
[----:B------:R-:W-:Y:S01]  /*78b0*/  LEA.HI.X R5, R6, UR5, R181, 0x1, P4 ;  /* 0x0000000506057c11 */ /* 0x000fe2000a0f0cb5 */
[----:B------:R-:W-:Y:S01]  /*78c0*/  FMUL R29, R29, R153 ;  /* 0x000000991d1d7220 */ /* 0x000fe20000400000 */
[----:B------:R-:W-:Y:S01]  /*78d0*/  F2FP.F16.F32.PACK_AB R25, RZ, R25 ;  /* 0x00000019ff19723e */ /* 0x000fe200000000ff */
[-C--:B------:R-:W-:Y:S01]  /*78e0*/  FMUL R30, R30, R153.reuse ;  /* 0x000000991e1e7220 */ /* 0x080fe20000400000 */
[----:B------:R-:W-:Y:S01]  /*78f0*/  ISETP.GT.AND P2, PT, R3, 0x8, P2 ;  /* 0x000000080300780c */ /* 0x000fe20001744270 */
[----:B------:R-:W-:Y:S01]  /*7900*/  @P3 STG.E.U16 desc[UR36][R4.64], R24 ;  /* 0x0000001804003986 */ /* 0x000fe2000c101524 */
[C---:B------:R-:W-:Y:S01]  /*7910*/  SHF.L.U64.HI R11, R10.reuse, 0x4, R11 ;  /* 0x000000040a0b7819 */ /* 0x040fe2000001020b */
[-C--:B------:R-:W-:Y:S01]  /*7920*/  FMUL R31, R31, R153.reuse ;  /* 0x000000991f1f7220 */ /* 0x080fe20000400000 */
[----:B------:R-:W-:Y:S01]  /*7930*/  LEA R6, P3, R10, R4, 0x4 ;  /* 0x000000040a067211 */ /* 0x000fe200078620ff */
[----:B------:R-:W-:Y:S01]  /*7940*/  @P1 STG.E.U16 desc[UR36][R4.64+0x2], R25 ;  /* 0x0000021904001986 */ /* 0x000fe2000c101524 */
[----:B------:R-:W-:Y:S01]  /*7950*/  ISETP.GT.AND P1, PT, R3, 0x8, P0 ;  /* 0x000000080300780c */ /* 0x000fe20000724270 */
[----:B------:R-:W-:Y:S01]  /*7960*/  FMUL R32, R32, R153 ;  /* 0x0000009920207220 */ /* 0x000fe20000400000 */
[----:B------:R-:W-:Y:S01]  /*7970*/  F2FP.F16.F32.PACK_AB R26, RZ, R26 ;  /* 0x0000001aff1a723e */ /* 0x000fe200000000ff */
[----:B------:R-:W-:Y:S01]  /*7980*/  IMAD.X R7, R11, 0x1, R5, P3 ;  /* 0x000000010b077824 */ /* 0x000fe200018e0605 */
[----:B------:R-:W-:Y:S01]  /*7990*/  F2FP.F16.F32.PACK_AB R27, RZ, R27 ;  /* 0x0000001bff1b723e */ /* 0x000fe200000000ff */
[-C--:B------:R-:W-:Y:S01]  /*79a0*/  FMUL R33, R33, R153.reuse ;  /* 0x0000009921217220 */ /* 0x080fe20000400000 */
[----:B------:R-:W-:Y:S01]  /*79b0*/  ISETP.GT.AND P0, PT, R0, 0x8, PT ;  /* 0x000000080000780c */ /* 0x000fe20003f04270 */
[-C--:B------:R-:W-:Y:S01]  /*79c0*/  FMUL R34, R34, R153.reuse ;  /* 0x0000009922227220 */ /* 0x080fe20000400000 */
[----:B------:R-:W-:Y:S01]  /*79d0*/  F2FP.F16.F32.PACK_AB R28, RZ, R28 ;  /* 0x0000001cff1c723e */ /* 0x000fe200000000ff */
[-C--:B------:R-:W-:Y:S01]  /*79e0*/  FMUL R35, R35, R153.reuse ;  /* 0x0000009923237220 */ /* 0x080fe20000400000 */
[C---:B------:R-:W-:Y:S01]  /*79f0*/  ISETP.GT.AND P4, PT, R3.reuse, RZ, P0 ;  /* 0x000000ff0300720c */ /* 0x040fe20000784270 */
[----:B------:R-:W-:Y:S01]  /*7a00*/  FMUL R36, R36, R153 ;  /* 0x0000009924247220 */ /* 0x000fe20000400000 */
[----:B------:R-:W-:Y:S01]  /*7a10*/  F2FP.F16.F32.PACK_AB R29, RZ, R29 ;  /* 0x0000001dff1d723e */ /* 0x000fe200000000ff */
[----:B------:R-:W-:Y:S01]  /*7a20*/  @P1 STG.E.U16 desc[UR36][R6.64], R26 ;  /* 0x0000001a06001986 */ /* 0x000fe2000c101524 */
[----:B------:R-:W-:Y:S01]  /*7a30*/  ISETP.GT.AND P1, PT, R3, 0x8, P0 ;  /* 0x000000080300780c */ /* 0x000fe20000724270 */
[-C--:B------:R-:W-:Y:S01]  /*7a40*/  FMUL R37, R37, R153.reuse ;  /* 0x0000009925257220 */ /* 0x080fe20000400000 */
[----:B------:R-:W-:Y:S01]  /*7a50*/  F2FP.F16.F32.PACK_AB R30, RZ, R30 ;  /* 0x0000001eff1e723e */ /* 0x000fe200000000ff */
[----:B------:R-:W-:Y:S01]  /*7a60*/  @P2 STG.E.U16 desc[UR36][R6.64+0x2], R27 ;  /* 0x0000021b06002986 */ /* 0x000fe2000c101524 */
[----:B------:R-:W-:Y:S01]  /*7a70*/  ISETP.GT.AND P2, PT, R0, 0x9, PT ;  /* 0x000000090000780c */ /* 0x000fe20003f44270 */
[----:B------:R-:W-:Y:S01]  /*7a80*/  FMUL R38, R38, R153 ;  /* 0x0000009926267220 */ /* 0x000fe20000400000 */
[----:B------:R-:W-:Y:S01]  /*7a90*/  F2FP.F16.F32.PACK_AB R31, RZ, R31 ;  /* 0x0000001fff1f723e */ /* 0x000fe200000000ff */
[-C--:B------:R-:W-:Y:S01]  /*7aa0*/  FMUL R39, R39, R153.reuse ;  /* 0x0000009927277220 */ /* 0x080fe20000400000 */
[C---:B------:R-:W-:Y:S01]  /*7ab0*/  ISETP.GT.AND P3, PT, R3.reuse, RZ, P2 ;  /* 0x000000ff0300720c */ /* 0x040fe20001764270 */
[----:B------:R-:W-:Y:S01]  /*7ac0*/  @P4 STG.E.U16 desc[UR36][R4.64+0x10], R28 ;  /* 0x0000101c04004986 */ /* 0x000fe2000c101524 */
[----:B------:R-:W-:Y:S01]  /*7ad0*/  ISETP.GT.AND P2, PT, R3, 0x8, P2 ;  /* 0x000000080300780c */ /* 0x000fe20001744270 */
[-C--:B------:R-:W-:Y:S01]  /*7ae0*/  FMUL R40, R40, R153.reuse ;  /* 0x0000009928287220 */ /* 0x080fe20000400000 */
[----:B------:R-:W-:Y:S01]  /*7af0*/  ISETP.GT.AND P0, PT, R0, 0x10, PT ;  /* 0x000000100000780c */ /* 0x000fe20003f04270 */
[-C--:B------:R-:W-:Y:S01]  /*7b00*/  FMUL R41, R41, R153.reuse ;  /* 0x0000009929297220 */ /* 0x080fe20000400000 */
[----:B------:R-:W-:Y:S01]  /*7b10*/  F2FP.F16.F32.PACK_AB R32, RZ, R32 ;  /* 0x00000020ff20723e */ /* 0x000fe200000000ff */
[-C--:B------:R-:W-:Y:S01]  /*7b20*/  FMUL R42, R42, R153.reuse ;  /* 0x000000992a2a7220 */ /* 0x080fe20000400000 */
[----:B------:R-:W-:Y:S01]  /*7b30*/  ISETP.GT.AND P4, PT, R3, RZ, P0 ;  /* 0x000000ff0300720c */ /* 0x000fe20000784270 */
[----:B------:R-:W-:Y:S01]  /*7b40*/  FMUL R43, R43, R153 ;  /* 0x000000992b2b7220 */ /* 0x000fe20000400000 */
[----:B------:R-:W-:Y:S01]  /*7b50*/  F2FP.F16.F32.PACK_AB R33, RZ, R33 ;  /* 0x00000021ff21723e */ /* 0x000fe200000000ff */
[-C--:B------:R-:W-:Y:S01]  /*7b60*/  FMUL R44, R44, R153.reuse ;  /* 0x000000992c2c7220 */ /* 0x080fe20000400000 */
[----:B------:R-:W-:Y:S01]  /*7b70*/  F2FP.F16.F32.PACK_AB R34, RZ, R34 ;  /* 0x00000022ff22723e */ /* 0x000fe200000000ff */
[----:B------:R-:W-:Y:S01]  /*7b80*/  @P3 STG.E.U16 desc[UR36][R4.64+0x12], R29 ;  /* 0x0000121d04003986 */ /* 0x000fe2000c101524 */
[----:B------:R-:W-:Y:S01]  /*7b90*/  ISETP.GT.AND P3, PT, R0, 0x11, PT ;  /* 0x000000110000780c */ /* 0x000fe20003f64270 */
[----:B------:R-:W-:Y:S01]  /*7ba0*/  FMUL R45, R45, R153 ;  /* 0x000000992d2d7220 */ /* 0x000fe20000400000 */
[----:B------:R-:W-:Y:S01]  /*7bb0*/  F2FP.F16.F32.PACK_AB R35, RZ, R35 ;  /* 0x00000023ff23723e */ /* 0x000fe200000000ff */
[----:B------:R-:W-:Y:S01]  /*7bc0*/  @P1 STG.E.U16 desc[UR36][R6.64+0x10], R30 ;  /* 0x0000101e06001986 */ /* 0x000fe2000c101524 */
[C---:B------:R-:W-:Y:S01]  /*7bd0*/  ISETP.GT.AND P1, PT, R3.reuse, 0x8, P0 ;  /* 0x000000080300780c */ /* 0x040fe20000724270 */
[-C--:B------:R-:W-:Y:S01]  /*7be0*/  FMUL R46, R46, R153.reuse ;  /* 0x000000992e2e7220 */ /* 0x080fe20000400000 */
[----:B------:R-:W-:Y:S01]  /*7bf0*/  ISETP.GT.AND P0, PT, R0, 0x18, PT ;  /* 0x000000180000780c */ /* 0x000fe20003f04270 */
[----:B------:R-:W-:Y:S01]  /*7c00*/  @P2 STG.E.U16 desc[UR36][R6.64+0x12], R31 ;  /* 0x0000121f06002986 */ /* 0x000fe2000c101524 */
[----:B------:R-:W-:Y:S01]  /*7c10*/  ISETP.GT.AND P2, PT, R3, RZ, P3 ;  /* 0x000000ff0300720c */ /* 0x000fe20001f44270 */
[-C--:B------:R-:W-:Y:S01]  /*7c20*/  FMUL R47, R47, R153.reuse ;  /* 0x000000992f2f7220 */ /* 0x080fe20000400000 */
[C---:B------:R-:W-:Y:S01]  /*7c30*/  ISETP.GT.AND P3, PT, R3.reuse, 0x8, P3 ;  /* 0x000000080300780c */ /* 0x040fe20001f64270 */
[----:B------:R-:W-:Y:S01]  /*7c40*/  @P4 STG.E.U16 desc[UR36][R4.64+0x20], R32 ;  /* 0x0000202004004986 */ /* 0x000fe2000c101524 */
[----:B------:R-:W-:Y:S01]  /*7c50*/  ISETP.GT.AND P4, PT, R3, RZ, P0 ;  /* 0x000000ff0300720c */ /* 0x000fe20000784270 */
[-C--:B------:R-:W-:Y:S01]  /*7c60*/  FMUL R48, R48, R153.reuse ;  /* 0x0000009930307220 */ /* 0x080fe20000400000 */
[----:B------:R-:W-:Y:S01]  /*7c70*/  F2FP.F16.F32.PACK_AB R36, RZ, R36 ;  /* 0x00000024ff24723e */ /* 0x000fe200000000ff */
[----:B------:R-:W-:Y:S01]  /*7c80*/  FMUL R49, R49, R153 ;  /* 0x0000009931317220 */ /* 0x000fe20000400000 */
[----:B------:R-:W-:Y:S01]  /*7c90*/  F2FP.F16.F32.PACK_AB R37, RZ, R37 ;  /* 0x00000025ff25723e */ /* 0x000fe200000000ff */
[-C--:B------:R-:W-:Y:S01]  /*7ca0*/  FMUL R50, R50, R153.reuse ;  /* 0x0000009932327220 */ /* 0x080fe20000400000 */
[----:B------:R-:W-:Y:S01]  /*7cb0*/  F2FP.F16.F32.PACK_AB R38, RZ, R38 ;  /* 0x00000026ff26723e */ /* 0x000fe200000000ff */
[----:B------:R-:W-:Y:S01]  /*7cc0*/  FMUL R51, R51, R153 ;  /* 0x0000009933337220 */ /* 0x000fe20000400000 */
[----:B------:R-:W-:Y:S01]  /*7cd0*/  F2FP.F16.F32.PACK_AB R39, RZ, R39 ;  /* 0x00000027ff27723e */ /* 0x000fe200000000ff */
[----:B------:R-:W-:Y:S01]  /*7ce0*/  @P2 STG.E.U16 desc[UR36][R4.64+0x22], R33 ;  /* 0x0000222104002986 */ /* 0x000fe2000c101524 */
[----:B------:R-:W-:Y:S01]  /*7cf0*/  F2FP.F16.F32.PACK_AB R40, RZ, R40 ;  /* 0x00000028ff28723e */ /* 0x000fe200000000ff */
[----:B------:R-:W-:Y:S01]  /*7d00*/  FMUL R52, R52, R153 ;  /* 0x0000009934347220 */ /* 0x000fe20000400000 */
[----:B------:R-:W-:Y:S01]  /*7d10*/  F2FP.F16.F32.PACK_AB R41, RZ, R41 ;  /* 0x00000029ff29723e */ /* 0x000fe200000000ff */
[----:B------:R-:W-:Y:S01]  /*7d20*/  @P1 STG.E.U16 desc[UR36][R6.64+0x20], R34 ;  /* 0x0000202206001986 */ /* 0x000fe2000c101524 */
[----:B------:R-:W-:Y:S01]  /*7d30*/  ISETP.GT.AND P1, PT, R3, 0x8, P0 ;  /* 0x000000080300780c */ /* 0x000fe20000724270 */
[-C--:B------:R-:W-:Y:S01]  /*7d40*/  FMUL R53, R53, R153.reuse ;  /* 0x0000009935357220 */ /* 0x080fe20000400000 */
[C---:B------:R-:W-:Y:S01]  /*7d50*/  ISETP.GT.AND P0, PT, R0.reuse, 0x20, PT ;  /* 0x000000200000780c */ /* 0x040fe20003f04270 */
[----:B------:R-:W-:Y:S01]  /*7d60*/  @P3 STG.E.U16 desc[UR36][R6.64+0x22], R35 ;  /* 0x0000222306003986 */ /* 0x000fe2000c101524 */
[----:B------:R-:W-:Y:S01]  /*7d70*/  ISETP.GT.AND P3, PT, R0, 0x19, PT ;  /* 0x000000190000780c */ /* 0x000fe20003f64270 */
[-C--:B------:R-:W-:Y:S01]  /*7d80*/  FMUL R54, R54, R153.reuse ;  /* 0x0000009936367220 */ /* 0x080fe20000400000 */
[----:B------:R-:W-:Y:S01]  /*7d90*/  F2FP.F16.F32.PACK_AB R42, RZ, R42 ;  /* 0x0000002aff2a723e */ /* 0x000fe200000000ff */
[----:B------:R-:W-:Y:S01]  /*7da0*/  @P4 STG.E.U16 desc[UR36][R4.64+0x30], R36 ;  /* 0x0000302404004986 */ /* 0x000fe2000c101524 */
[----:B------:R-:W-:Y:S01]  /*7db0*/  ISETP.GT.AND P2, PT, R3, RZ, P3 ;  /* 0x000000ff0300720c */ /* 0x000fe20001f44270 */
[-C--:B------:R-:W-:Y:S01]  /*7dc0*/  FMUL R55, R55, R153.reuse ;  /* 0x0000009937377220 */ /* 0x080fe20000400000 */
[C---:B------:R-:W-:Y:S01]  /*7dd0*/  ISETP.GT.AND P3, PT, R3.reuse, 0x8, P3 ;  /* 0x000000080300780c */ /* 0x040fe20001f64270 */
[-C--:B------:R-:W-:Y:S01]  /*7de0*/  FMUL R56, R56, R153.reuse ;  /* 0x0000009938387220 */ /* 0x080fe20000400000 */
[----:B------:R-:W-:Y:S01]  /*7df0*/  ISETP.GT.AND P4, PT, R3, RZ, P0 ;  /* 0x000000ff0300720c */ /* 0x000fe20000784270 */
[----:B------:R-:W-:Y:S01]  /*7e00*/  FMUL R57, R57, R153 ;  /* 0x0000009939397220 */ /* 0x000fe20000400000 */
[----:B------:R-:W-:Y:S01]  /*7e10*/  F2FP.F16.F32.PACK_AB R43, RZ, R43 ;  /* 0x0000002bff2b723e */ /* 0x000fe200000000ff */
[-C--:B------:R-:W-:Y:S01]  /*7e20*/  FMUL R58, R58, R153.reuse ;  /* 0x000000993a3a7220 */ /* 0x080fe20000400000 */
[----:B------:R-:W-:Y:S01]  /*7e30*/  F2FP.F16.F32.PACK_AB R44, RZ, R44 ;  /* 0x0000002cff2c723e */ /* 0x000fe200000000ff */
[----:B------:R-:W-:Y:S01]  /*7e40*/  FMUL R59, R59, R153 ;  /* 0x000000993b3b7220 */ /* 0x000fe20000400000 */
[----:B------:R-:W-:Y:S01]  /*7e50*/  F2FP.F16.F32.PACK_AB R45, RZ, R45 ;  /* 0x0000002dff2d723e */ /* 0x000fe200000000ff */
[----:B------:R-:W-:Y:S01]  /*7e60*/  FMUL R60, R60, R153 ;  /* 0x000000993c3c7220 */ /* 0x000fe20000400000 */
[----:B------:R-:W-:Y:S01]  /*7e70*/  F2FP.F16.F32.PACK_AB R46, RZ, R46 ;  /* 0x0000002eff2e723e */ /* 0x000fe200000000ff */
[----:B------:R-:W-:Y:S01]  /*7e80*/  @P2 STG.E.U16 desc[UR36][R4.64+0x32], R37 ;  /* 0x0000322504002986 */ /* 0x000fe2000c101524 */
[----:B------:R-:W-:Y:S01]  /*7e90*/  F2FP.F16.F32.PACK_AB R47, RZ, R47 ;  /* 0x0000002fff2f723e */ /* 0x000fe200000000ff */
[-C--:B------:R-:W-:Y:S01]  /*7ea0*/  FMUL R61, R61, R153.reuse ;  /* 0x000000993d3d7220 */ /* 0x080fe20000400000 */
[----:B------:R-:W-:Y:S01]  /*7eb0*/  F2FP.F16.F32.PACK_AB R48, RZ, R48 ;  /* 0x00000030ff30723e */ /* 0x000fe200000000ff */
[----:B------:R-:W-:Y:S01]  /*7ec0*/  @P1 STG.E.U16 desc[UR36][R6.64+0x30], R38 ;  /* 0x0000302606001986 */ /* 0x000fe2000c101524 */
[----:B------:R-:W-:Y:S01]  /*7ed0*/  ISETP.GT.AND P1, PT, R3, 0x8, P0 ;  /* 0x000000080300780c */ /* 0x000fe20000724270 */
[-C--:B------:R-:W-:Y:S01]  /*7ee0*/  FMUL R62, R62, R153.reuse ;  /* 0x000000993e3e7220 */ /* 0x080fe20000400000 */
[C---:B------:R-:W-:Y:S01]  /*7ef0*/  ISETP.GT.AND P0, PT, R0.reuse, 0x28, PT ;  /* 0x000000280000780c */ /* 0x040fe20003f04270 */
[----:B------:R-:W-:Y:S01]  /*7f00*/  @P3 STG.E.U16 desc[UR36][R6.64+0x32], R39 ;  /* 0x0000322706003986 */ /* 0x000fe2000c101524 */
[----:B------:R-:W-:Y:S01]  /*7f10*/  ISETP.GT.AND P3, PT, R0, 0x21, PT ;  /* 0x000000210000780c */ /* 0x000fe20003f64270 */
[----:B------:R-:W-:Y:S01]  /*7f20*/  FMUL R63, R63, R153 ;  /* 0x000000993f3f7220 */ /* 0x000fe20000400000 */
[----:B------:R-:W-:Y:S01]  /*7f30*/  F2FP.F16.F32.PACK_AB R49, RZ, R49 ;  /* 0x00000031ff31723e */ /* 0x000fe200000000ff */
[----:B------:R-:W-:Y:S01]  /*7f40*/  @P4 STG.E.U16 desc[UR36][R4.64+0x40], R40 ;  /* 0x0000402804004986 */ /* 0x000fe2000c101524 */
[C---:B------:R-:W-:Y:S01]  /*7f50*/  ISETP.GT.AND P2, PT, R3.reuse, RZ, P3 ;  /* 0x000000ff0300720c */ /* 0x040fe20001f44270 */
[-C--:B------:R-:W-:Y:S01]  /*7f60*/  FMUL R64, R64, R153.reuse ;  /* 0x0000009940407220 */ /* 0x080fe20000400000 */
[----:B------:R-:W-:Y:S01]  /*7f70*/  ISETP.GT.AND P3, PT, R3, 0x8, P3 ;  /* 0x000000080300780c */ /* 0x000fe20001f64270 */
[-C--:B------:R-:W-:Y:S01]  /*7f80*/  FMUL R65, R65, R153.reuse ;  /* 0x0000009941417220 */ /* 0x080fe20000400000 */
        /* <DEDUP_REMOVED lines=248> */
[----:B------:R-:W-:-:S02]  /*8f10*/  ISETP.GT.AND P1, PT, R3, 0x8, P0 ;  /* 0x000000080300780c */ /* 0x000fc40000724270 */
[C---:B------:R-:W-:Y:S01]  /*8f20*/  ISETP.GT.AND P0, PT, R0.reuse, 0x78, PT ;  /* 0x000000780000780c */ /* 0x040fe20003f04270 */
[----:B------:R-:W-:Y:S01]  /*8f30*/  @P3 STG.E.U16 desc[UR36][R6.64+0xd2], R79 ;  /* 0x0000d24f06003986 */ /* 0x000fe2000c101524 */
[----:B------:R-:W-:Y:S02]  /*8f40*/  ISETP.GT.AND P3, PT, R0, 0x71, PT ;  /* 0x000000710000780c */ /* 0x000fe40003f64270 */
[----:B------:R-:W-:Y:S01]  /*8f50*/  F2FP.F16.F32.PACK_AB R119, RZ, R119 ;  /* 0x00000077ff77723e */ /* 0x000fe200000000ff */
[----:B------:R-:W-:Y:S01]  /*8f60*/  @P4 STG.E.U16 desc[UR36][R4.64+0xe0], R80 ;  /* 0x0000e05004004986 */ /* 0x000fe2000c101524 */
[C---:B------:R-:W-:Y:S02]  /*8f70*/  ISETP.GT.AND P2, PT, R3.reuse, RZ, P3 ;  /* 0x000000ff0300720c */ /* 0x040fe40001f44270 */
[C---:B------:R-:W-:Y:S02]  /*8f80*/  ISETP.GT.AND P3, PT, R3.reuse, 0x8, P3 ;  /* 0x000000080300780c */ /* 0x040fe40001f64270 */
[----:B------:R-:W-:-:S02]  /*8f90*/  ISETP.GT.AND P4, PT, R3, RZ, P0 ;  /* 0x000000ff0300720c */ /* 0x000fc40000784270 */
[----:B------:R-:W-:Y:S02]  /*8fa0*/  F2FP.F16.F32.PACK_AB R120, RZ, R120 ;  /* 0x00000078ff78723e */ /* 0x000fe400000000ff */
[----:B------:R-:W-:Y:S02]  /*8fb0*/  F2FP.F16.F32.PACK_AB R121, RZ, R121 ;  /* 0x00000079ff79723e */ /* 0x000fe400000000ff */
[----:B------:R-:W-:Y:S02]  /*8fc0*/  F2FP.F16.F32.PACK_AB R122, RZ, R122 ;  /* 0x0000007aff7a723e */ /* 0x000fe400000000ff */
[----:B------:R-:W-:Y:S01]  /*8fd0*/  F2FP.F16.F32.PACK_AB R123, RZ, R123 ;  /* 0x0000007bff7b723e */ /* 0x000fe200000000ff */
[----:B------:R-:W-:Y:S01]  /*8fe0*/  @P2 STG.E.U16 desc[UR36][R4.64+0xe2], R81 ;  /* 0x0000e25104002986 */ /* 0x000fe2000c101524 */
[----:B------:R-:W-:Y:S02]  /*8ff0*/  F2FP.F16.F32.PACK_AB R124, RZ, R124 ;  /* 0x0000007cff7c723e */ /* 0x000fe400000000ff */
        /* <DEDUP_REMOVED lines=66> */
[----:B------:R-:W-:Y:S04]  /*9420*/  @P2 STG.E.U16 desc[UR36][R4.64+0x122], R97 ;  /* 0x0001226104002986 */ /* 0x000fe8000c101524 */
[----:B------:R-:W-:Y:S01]  /*9430*/  @P1 STG.E.U16 desc[UR36][R6.64+0x120], R98 ;  /* 0x0001206206001986 */ /* 0x000fe2000c101524 */
[----:B------:R-:W-:-:S02]  /*9440*/  ISETP.GT.AND P1, PT, R3, 0x8, P0 ;  /* 0x000000080300780c */ /* 0x000fc40000724270 */
[C---:B------:R-:W-:Y:S01]  /*9450*/  ISETP.GT.AND P0, PT, R0.reuse, 0xa0, PT ;  /* 0x000000a00000780c */ /* 0x040fe20003f04270 */
[----:B------:R-:W-:Y:S01]  /*9460*/  @P3 STG.E.U16 desc[UR36][R6.64+0x122], R99 ;  /* 0x0001226306003986 */ /* 0x000fe2000c101524 */
[----:B------:R-:W-:-:S03]  /*9470*/  ISETP.GT.AND P3, PT, R0, 0x99, PT ;  /* 0x000000990000780c */ /* 0x000fc60003f64270 */
[----:B------:R-:W-:Y:S01]  /*9480*/  @P4 STG.E.U16 desc[UR36][R4.64+0x130], R100 ;  /* 0x0001306404004986 */ /* 0x000fe2000c101524 */
[C---:B------:R-:W-:Y:S02]  /*9490*/  ISETP.GT.AND P2, PT, R3.reuse, RZ, P3 ;  /* 0x000000ff0300720c */ /* 0x040fe40001f44270 */
[C---:B------:R-:W-:Y:S02]  /*94a0*/  ISETP.GT.AND P3, PT, R3.reuse, 0x8, P3 ;  /* 0x000000080300780c */ /* 0x040fe40001f64270 */
[----:B------:R-:W-:-:S09]  /*94b0*/  ISETP.GT.AND P4, PT, R3, RZ, P0 ;  /* 0x000000ff0300720c */ /* 0x000fd20000784270 */
[----:B------:R-:W-:Y:S04]  /*94c0*/  @P2 STG.E.U16 desc[UR36][R4.64+0x132], R101 ;  /* 0x0001326504002986 */ /* 0x000fe8000c101524 */
[----:B------:R-:W-:Y:S01]  /*94d0*/  @P1 STG.E.U16 desc[UR36][R6.64+0x130], R102 ;  /* 0x0001306606001986 */ /* 0x000fe2000c101524 */
[----:B------:R-:W-:Y:S02]  /*94e0*/  ISETP.GT.AND P1, PT, R3, 0x8, P0 ;  /* 0x000000080300780c */ /* 0x000fe40000724270 */
        /* <DEDUP_REMOVED lines=76> */
[C---:B------:R-:W-:Y:S02]  /*99b0*/  ISETP.GT.AND P3, PT, R3.reuse, RZ, P0 ;  /* 0x000000ff0300720c */ /* 0x040fe40000764270 */
[----:B------:R-:W-:-:S07]  /*99c0*/  ISETP.GT.AND P0, PT, R3, 0x8, P0 ;  /* 0x000000080300780c */ /* 0x000fce0000704270 */
[----:B------:R-:W-:Y:S04]  /*99d0*/  @P2 STG.E.U16 desc[UR36][R4.64+0x1b2], R133 ;  /* 0x0001b28504002986 */ /* 0x000fe8000c101524 */
[----:B------:R-:W-:Y:S01]  /*99e0*/  @P1 STG.E.U16 desc[UR36][R6.64+0x1b0], R134 ;  /* 0x0001b08606001986 */ /* 0x000fe2000c101524 */
[----:B------:R-:W-:-:S03]  /*99f0*/  ISETP.GT.AND P1, PT, R0, 0xe8, PT ;  /* 0x000000e80000780c */ /* 0x000fc60003f24270 */
        /* <DEDUP_REMOVED lines=11> */
[C---:B------:R-:W-:Y:S02]  /*9ab0*/  ISETP.GT.AND P2, PT, R3.reuse, RZ, P0 ;  /* 0x000000ff0300720c */ /* 0x040fe40000744270 */
[----:B------:R-:W-:Y:S01]  /*9ac0*/  ISETP.GT.AND P0, PT, R3, 0x8, P0 ;  /* 0x000000080300780c */ /* 0x000fe20000704270 */
[----:B------:R-:W-:Y:S01]  /*9ad0*/  @P3 STG.E.U16 desc[UR36][R4.64+0x1d0], R140 ;  /* 0x0001d08c04003986 */ /* 0x000fe2000c101524 */
[----:B------:R-:W-:-:S04]  /*9ae0*/  ISETP.GT.AND P3, PT, R0, 0xf0, PT ;  /* 0x000000f00000780c */ /* 0x000fc80003f64270 */
[C---:B------:R-:W-:Y:S02]  /*9af0*/  ISETP.GT.AND P4, PT, R3.reuse, RZ, P3 ;  /* 0x000000ff0300720c */ /* 0x040fe40001f84270 */
[----:B------:R-:W-:-:S03]  /*9b00*/  ISETP.GT.AND P3, PT, R3, 0x8, P3 ;  /* 0x000000080300780c */ /* 0x000fc60001f64270 */
[----:B------:R-:W-:Y:S01]  /*9b10*/  @P2 STG.E.U16 desc[UR36][R4.64+0x1d2], R141 ;  /* 0x0001d28d04002986 */ /* 0x000fe2000c101524 */
[----:B------:R-:W-:-:S03]  /*9b20*/  ISETP.GT.AND P2, PT, R0, 0xf8, PT ;  /* 0x000000f80000780c */ /* 0x000fc60003f44270 */
[----:B------:R-:W-:Y:S01]  /*9b30*/  @P1 STG.E.U16 desc[UR36][R6.64+0x1d0], R142 ;  /* 0x0001d08e06001986 */ /* 0x000fe2000c101524 */
[----:B------:R-:W-:-:S03]  /*9b40*/  ISETP.GT.AND P1, PT, R0, 0xf9, PT ;  /* 0x000000f90000780c */ /* 0x000fc60003f24270 */
[----:B------:R-:W-:Y:S01]  /*9b50*/  @P0 STG.E.U16 desc[UR36][R6.64+0x1d2], R143 ;  /* 0x0001d28f06000986 */ /* 0x000fe2000c101524 */
[----:B------:R-:W-:-:S03]  /*9b60*/  ISETP.GT.AND P0, PT, R0, 0xf1, PT ;  /* 0x000000f10000780c */ /* 0x000fc60003f04270 */
[----:B------:R-:W-:Y:S01]  /*9b70*/  @P4 STG.E.U16 desc[UR36][R4.64+0x1e0], R144 ;  /* 0x0001e09004004986 */ /* 0x000fe2000c101524 */
[C---:B------:R-:W-:Y:S02]  /*9b80*/  ISETP.GT.AND P4, PT, R3.reuse, RZ, P0 ;  /* 0x000000ff0300720c */ /* 0x040fe40000784270 */
[----:B------:R-:W-:-:S11]  /*9b90*/  ISETP.GT.AND P0, PT, R3, 0x8, P0 ;  /* 0x000000080300780c */ /* 0x000fd60000704270 */
[----:B------:R-:W-:Y:S01]  /*9ba0*/  @P4 STG.E.U16 desc[UR36][R4.64+0x1e2], R145 ;  /* 0x0001e29104004986 */ /* 0x000fe2000c101524 */
[C---:B------:R-:W-:Y:S01]  /*9bb0*/  ISETP.GT.AND P4, PT, R3.reuse, RZ, P2 ;  /* 0x000000ff0300720c */ /* 0x040fe20001784270 */
[----:B------:R-:W-:Y:S01]  /*9bc0*/  @P0 IMAD.MOV.U32 R2, RZ, RZ, R6 ;  /* 0x000000ffff020224 */ /* 0x000fe200078e0006 */
[C---:B------:R-:W-:Y:S01]  /*9bd0*/  ISETP.GT.AND P2, PT, R3.reuse, 0x8, P2 ;  /* 0x000000080300780c */ /* 0x040fe20001744270 */
[----:B------:R-:W-:Y:S01]  /*9be0*/  @P3 STG.E.U16 desc[UR36][R6.64+0x1e0], R146 ;  /* 0x0001e09206003986 */ /* 0x000fe2000c101524 */
[C---:B------:R-:W-:Y:S02]  /*9bf0*/  ISETP.GT.AND P3, PT, R3.reuse, RZ, P1 ;  /* 0x000000ff0300720c */ /* 0x040fe40000f64270 */
[----:B------:R-:W-:Y:S01]  /*9c00*/  ISETP.GT.AND P1, PT, R3, 0x8, P1 ;  /* 0x000000080300780c */ /* 0x000fe20000f24270 */
[----:B------:R-:W-:-:S05]  /*9c10*/  @P0 IMAD.MOV.U32 R3, RZ, RZ, R7 ;  /* 0x000000ffff030224 */ /* 0x000fca00078e0007 */
[----:B------:R0:W-:Y:S02]  /*9c20*/  @P0 STG.E.U16 desc[UR36][R2.64+0x1e2], R147 ;  /* 0x0001e29302000986 */ /* 0x0001e4000c101524 */
[----:B0-----:R-:W-:Y:S02]  /*9c30*/  @P4 IMAD.MOV.U32 R2, RZ, RZ, R4 ;  /* 0x000000ffff024224 */ /* 0x001fe400078e0004 */
[----:B------:R-:W-:-:S05]  /*9c40*/  @P4 IMAD.MOV.U32 R3, RZ, RZ, R5 ;  /* 0x000000ffff034224 */ /* 0x000fca00078e0005 */
[----:B------:R0:W-:Y:S04]  /*9c50*/  @P4 STG.E.U16 desc[UR36][R2.64+0x1f0], R148 ;  /* 0x0001f09402004986 */ /* 0x0001e8000c101524 */
[----:B------:R1:W-:Y:S01]  /*9c60*/  @P3 STG.E.U16 desc[UR36][R4.64+0x1f2], R149 ;  /* 0x0001f29504003986 */ /* 0x0003e2000c101524 */
[----:B0-----:R-:W-:Y:S02]  /*9c70*/  @P2 IMAD.MOV.U32 R2, RZ, RZ, R6 ;  /* 0x000000ffff022224 */ /* 0x001fe400078e0006 */
[----:B------:R-:W-:-:S05]  /*9c80*/  @P2 IMAD.MOV.U32 R3, RZ, RZ, R7 ;  /* 0x000000ffff032224 */ /* 0x000fca00078e0007 */
[----:B------:R1:W-:Y:S04]  /*9c90*/  @P2 STG.E.U16 desc[UR36][R2.64+0x1f0], R150 ;  /* 0x0001f09602002986 */ /* 0x0003e8000c101524 */
[----:B------:R1:W-:Y:S02]  /*9ca0*/  @P1 STG.E.U16 desc[UR36][R6.64+0x1f2], R151 ;  /* 0x0001f29706001986 */ /* 0x0003e4000c101524 */
.L_x_290:
[----:B------:R-:W-:Y:S05]  /*9cb0*/  BSYNC B0 ;  /* 0x0000000000007941 */ /* 0x000fea0003800000 */
.L_x_36:
[----:B01----:R-:W2:Y:S01]  /*9cc0*/  LDL.64 R2, [R1] ;  /* 0x0000000001027983 */ /* 0x003ea20000100a00 */
[----:B------:R-:W-:Y:S01]  /*9cd0*/  ULDC.64 UR4, c[0x0][0x650] ;  /* 0x0001940000047ab9 */ /* 0x000fe20000000a00 */
[----:B------:R0:W-:Y:S01]  /*9ce0*/  SYNCS.ARRIVE.TRANS64.A1T0 RZ, [R162+UR45], RZ ;  /* 0x000000ffa2ff79a7 */ /* 0x0001e2000810002d */
[----:B------:R-:W-:Y:S01]  /*9cf0*/  PRMT R0, RZ, 0x7610, R0 ;  /* 0x00007610ff007816 */ /* 0x000fe20000000000 */
[----:B------:R-:W-:Y:S02]  /*9d00*/  IMAD.MOV.U32 R19, RZ, RZ, -0x1 ;  /* 0xffffffffff137424 */ /* 0x000fe400078e00ff */
[----:B-----5:R-:W-:Y:S01]  /*9d10*/  IMAD.MOV.U32 R22, RZ, RZ, -0x1 ;  /* 0xffffffffff167424 */ /* 0x020fe200078e00ff */
[----:B--2---:R-:W-:-:S04]  /*9d20*/  LEA R18, P0, R2, R18, 0x1 ;  /* 0x0000001202127211 */ /* 0x004fc800078008ff */
[----:B------:R-:W-:Y:S01]  /*9d30*/  LEA.HI.X R17, R2, R17, R23, 0x1, P0 ;  /* 0x0000001102117211 */ /* 0x000fe200000f0c17 */
[----:B------:R-:W-:Y:S01]  /*9d40*/  IMAD.MOV.U32 R2, RZ, RZ, -0x1 ;  /* 0xffffffffff027424 */ /* 0x000fe200078e00ff */
[----:B------:R-:W-:-:S04]  /*9d50*/  ISETP.GE.U32.AND P0, PT, R18, UR4, PT ;  /* 0x0000000412007c0c */ /* 0x000fc8000bf06070 */
[----:B------:R-:W-:-:S13]  /*9d60*/  ISETP.GE.U32.AND.EX P0, PT, R17, UR5, PT, P0 ;  /* 0x0000000511007c0c */ /* 0x000fda000bf06100 */
[----:B0-----:R-:W-:Y:S05]  /*9d70*/  @P0 BRA `(.L_x_291) ;  /* 0x0000000400700947 */ /* 0x001fea0003800000 */
[----:B------:R-:W0:Y:S01]  /*9d80*/  S2R R10, SR_CTAID.X ;  /* 0x00000000000a7919 */ /* 0x000e220000002500 */
[----:B---34-:R-:W1:Y:S01]  /*9d90*/  LDC.64 R8, c[0x0][0x628] ;  /* 0x00018a00ff087b82 */ /* 0x018e620000000a00 */
[----:B------:R-:W-:Y:S01]  /*9da0*/  ULDC UR4, c[0x0][0x150] ;  /* 0x0000540000047ab9 */ /* 0x000fe20000000800 */
[----:B------:R-:W-:Y:S01]  /*9db0*/  IMAD.MOV.U32 R6, RZ, RZ, R18 ;  /* 0x000000ffff067224 */ /* 0x000fe200078e0012 */
[----:B------:R-:W2:Y:S01]  /*9dc0*/  S2R R20, SR_CTAID.Y ;  /* 0x0000000000147919 */ /* 0x000ea20000002600 */
[----:B------:R-:W-:-:S04]  /*9dd0*/  IMAD.MOV.U32 R7, RZ, RZ, R17 ;  /* 0x000000ffff077224 */ /* 0x000fc800078e0011 */
[----:B------:R-:W3:Y:S08]  /*9de0*/  LDC R15, c[0x0][0x144] ;  /* 0x00005100ff0f7b82 */ /* 0x000ef00000000800 */
[----:B------:R-:W4:Y:S08]  /*9df0*/  LDC R0, c[0x0][0x630] ;  /* 0x00018c00ff007b82 */ /* 0x000f300000000800 */
[----:B------:R-:W2:Y:S01]  /*9e00*/  LDC.64 R12, c[0x0][0x620] ;  /* 0x00018800ff0c7b82 */ /* 0x000ea20000000a00 */
[----:B-1----:R-:W-:-:S04]  /*9e10*/  ISETP.NE.U32.AND P0, PT, R8, RZ, PT ;  /* 0x000000ff0800720c */ /* 0x002fc80003f05070 */
[----:B------:R-:W-:Y:S02]  /*9e20*/  ISETP.NE.AND.EX P0, PT, R9, RZ, PT, P0 ;  /* 0x000000ff0900720c */ /* 0x000fe40003f05300 */
[----:B0-----:R-:W-:-:S05]  /*9e30*/  I2FP.F32.U32 R2, R10 ;  /* 0x0000000a00027245 */ /* 0x001fca0000201000 */
[----:B------:R-:W-:-:S04]  /*9e40*/  FMUL R2, R2, UR4 ;  /* 0x0000000402027c20 */ /* 0x000fc80008400000 */
[----:B------:R0:W1:Y:S02]  /*9e50*/  F2I.U32.TRUNC.NTZ R14, R2 ;  /* 0x00000002000e7305 */ /* 0x000064000020f000 */
[----:B---34-:R-:W-:Y:S05]  /*9e60*/  @!P0 BRA `(.L_x_292) ;  /* 0x0000000000288947 */ /* 0x018fea0003800000 */
[----:B------:R-:W3:Y:S02]  /*9e70*/  LDC R3, c[0x0][0x634] ;  /* 0x00018d00ff037b82 */ /* 0x000ee40000000800 */
[----:B---3--:R-:W-:-:S05]  /*9e80*/  IADD3 R7, P0, R18, R3, RZ ;  /* 0x0000000312077210 */ /* 0x008fca0007f1e0ff */
[----:B------:R-:W-:-:S04]  /*9e90*/  IMAD.X R11, RZ, RZ, R17, P0 ;  /* 0x000000ffff0b7224 */ /* 0x000fc800000e0611 */
[----:B0-----:R-:W-:-:S04]  /*9ea0*/  IMAD.WIDE.U32 R2, R11, R8, RZ ;  /* 0x000000080b027225 */ /* 0x001fc800078e00ff */
[----:B------:R-:W-:-:S04]  /*9eb0*/  IMAD.WIDE.U32 R4, P0, R7, R9, R2 ;  /* 0x0000000907047225 */ /* 0x000fc80007800002 */
[----:B------:R-:W-:-:S04]  /*9ec0*/  IMAD.WIDE.U32 R2, R7, R8, RZ ;  /* 0x0000000807027225 */ /* 0x000fc800078e00ff */
[----:B------:R-:W-:Y:S01]  /*9ed0*/  IMAD.X R7, RZ, RZ, RZ, P0 ;  /* 0x000000ffff077224 */ /* 0x000fe200000e06ff */
[----:B------:R-:W-:Y:S01]  /*9ee0*/  IADD3 RZ, P0, R3, R4, RZ ;  /* 0x0000000403ff7210 */ /* 0x000fe20007f1e0ff */
[----:B------:R-:W-:-:S04]  /*9ef0*/  IMAD.MOV.U32 R6, RZ, RZ, R5 ;  /* 0x000000ffff067224 */ /* 0x000fc800078e0005 */
[----:B------:R-:W-:-:S08]  /*9f00*/  IMAD.WIDE.U32.X R6, R11, R9, R6, P0 ;  /* 0x000000090b067225 */ /* 0x000fd000000e0406 */
.L_x_292:
[----:B------:R-:W3:Y:S01]  /*9f10*/  LDC.64 R26, c[0x0][0x640] ;  /* 0x00019000ff1a7b82 */ /* 0x000ee20000000a00 */
[-C--:B------:R-:W-:Y:S01]  /*9f20*/  SHF.R.U64 R11, R6, R0.reuse, R7 ;  /* 0x00000000060b7219 */ /* 0x080fe20000001207 */
[----:B------:R-:W-:Y:S01]  /*9f30*/  IMAD.MOV.U32 R19, RZ, RZ, R17 ;  /* 0x000000ffff137224 */ /* 0x000fe200078e0011 */
[----:B------:R-:W-:Y:S01]  /*9f40*/  SHF.R.U32.HI R0, RZ, R0, R7 ;  /* 0x00000000ff007219 */ /* 0x000fe20000011607 */
[----:B-1----:R-:W-:Y:S01]  /*9f50*/  IMAD.MOV R14, RZ, RZ, -R14 ;  /* 0x000000ffff0e7224 */ /* 0x002fe200078e0a0e */
[----:B------:R-:W-:Y:S01]  /*9f60*/  IADD3 R5, P0, RZ, -R11, RZ ;  /* 0x8000000bff057210 */ /* 0x000fe20007f1e0ff */
[----:B------:R-:W-:Y:S01]  /*9f70*/  ULDC UR4, c[0x0][0x154] ;  /* 0x0000550000047ab9 */ /* 0x000fe20000000800 */
[----:B------:R-:W-:Y:S01]  /*9f80*/  IMAD.MOV.U32 R7, RZ, RZ, 0x1 ;  /* 0x00000001ff077424 */ /* 0x000fe200078e00ff */
[----:B------:R-:W1:Y:S01]  /*9f90*/  LDC R4, c[0x0][0x618] ;  /* 0x00018600ff047b82 */ /* 0x000e620000000800 */
[----:B------:R-:W-:Y:S02]  /*9fa0*/  IMAD R22, R15, R14, R10 ;  /* 0x0000000e0f167224 */ /* 0x000fe400078e020a */
[----:B------:R-:W-:-:S04]  /*9fb0*/  IMAD.X R3, RZ, RZ, ~R0, P0 ;  /* 0x000000ffff037224 */ /* 0x000fc800000e0e00 */
[-C--:B--2---:R-:W-:Y:S01]  /*9fc0*/  IMAD R0, R3, R12.reuse, RZ ;  /* 0x0000000c03007224 */ /* 0x084fe200078e02ff */
[----:B------:R-:W2:Y:S01]  /*9fd0*/  LDC R6, c[0x0][0x608] ;  /* 0x00018200ff067b82 */ /* 0x000ea20000000800 */
[----:B0-----:R-:W-:-:S04]  /*9fe0*/  IMAD.WIDE.U32 R2, R5, R12, R18 ;  /* 0x0000000c05027225 */ /* 0x001fc800078e0012 */
[----:B------:R-:W-:Y:S01]  /*9ff0*/  IMAD R5, R5, R13, R0 ;  /* 0x0000000d05057224 */ /* 0x000fe200078e0200 */
[----:B------:R-:W-:Y:S02]  /*a000*/  I2FP.F32.U32 R0, R20 ;  /* 0x0000001400007245 */ /* 0x000fe40000201000 */
[----:B------:R-:W0:Y:S01]  /*a010*/  LDC R24, c[0x0][0x658] ;  /* 0x00019600ff187b82 */ /* 0x000e220000000800 */
[----:B------:R-:W-:Y:S01]  /*a020*/  IMAD.IADD R3, R3, 0x1, R5 ;  /* 0x0000000103037824 */ /* 0x000fe200078e0205 */
[----:B---3--:R-:W-:Y:S01]  /*a030*/  ISETP.NE.U32.AND P0, PT, R26, RZ, PT ;  /* 0x000000ff1a00720c */ /* 0x008fe20003f05070 */
[----:B------:R-:W-:Y:S01]  /*a040*/  FMUL R0, R0, UR4 ;  /* 0x0000000400007c20 */ /* 0x000fe20008400000 */
[----:B------:R-:W-:Y:S02]  /*a050*/  IMAD.MOV.U32 R5, RZ, RZ, -0x1 ;  /* 0xffffffffff057424 */ /* 0x000fe400078e00ff */
[----:B------:R-:W-:Y:S01]  /*a060*/  ISETP.NE.AND.EX P0, PT, R27, RZ, PT, P0 ;  /* 0x000000ff1b00720c */ /* 0x000fe20003f05300 */
[----:B------:R3:W4:Y:S01]  /*a070*/  F2I.U32.TRUNC.NTZ R12, R0 ;  /* 0x00000000000c7305 */ /* 0x000722000020f000 */
[----:B------:R-:W3:Y:S01]  /*a080*/  LDC R15, c[0x0][0x148] ;  /* 0x00005200ff0f7b82 */ /* 0x000ee20000000800 */
[----:B-1----:R-:W-:-:S02]  /*a090*/  SHF.R.U64 R10, R2, R4, R3 ;  /* 0x00000004020a7219 */ /* 0x002fc40000001203 */
[----:B------:R-:W-:-:S05]  /*a0a0*/  SHF.R.U32.HI R3, RZ, R4, R3 ;  /* 0x00000004ff037219 */ /* 0x000fca0000011603 */
[----:B------:R-:W1:Y:S01]  /*a0b0*/  LDC R14, c[0x0][0x600] ;  /* 0x00018000ff0e7b82 */ /* 0x000e620000000800 */
[-CC-:B--2---:R-:W-:Y:S02]  /*a0c0*/  SHF.R.U64 R8, R10, R6.reuse, R3.reuse ;  /* 0x000000060a087219 */ /* 0x184fe40000001203 */
[----:B------:R-:W-:-:S05]  /*a0d0*/  SHF.R.U32.HI R3, RZ, R6, R3 ;  /* 0x00000006ff037219 */ /* 0x000fca0000011603 */
[----:B------:R-:W2:Y:S01]  /*a0e0*/  LDC R21, c[0x0][0x648] ;  /* 0x00019200ff157b82 */ /* 0x000ea20000000800 */
[-CC-:B0-----:R-:W-:Y:S02]  /*a0f0*/  SHF.R.U64 R13, R8, R24.reuse, R3.reuse ;  /* 0x00000018080d7219 */ /* 0x181fe40000001203 */
[-C--:B------:R-:W-:Y:S02]  /*a100*/  SHF.L.U32 R5, R5, R24.reuse, RZ ;  /* 0x0000001805057219 */ /* 0x080fe400000006ff */
[-C--:B------:R-:W-:Y:S01]  /*a110*/  SHF.R.U32.HI R3, RZ, R24.reuse, R3 ;  /* 0x00000018ff037219 */ /* 0x080fe20000011603 */
[----:B------:R-:W-:Y:S01]  /*a120*/  IMAD.MOV.U32 R2, RZ, RZ, R13 ;  /* 0x000000ffff027224 */ /* 0x000fe200078e000d */
[----:B------:R-:W-:Y:S01]  /*a130*/  SHF.L.U32 R24, R7, R24, RZ ;  /* 0x0000001807187219 */ /* 0x000fe200000006ff */
[----:B------:R-:W0:Y:S01]  /*a140*/  LDC R25, c[0x0][0x638] ;  /* 0x00018e00ff197b82 */ /* 0x000e220000000800 */
[----:B------:R-:W-:-:S07]  /*a150*/  LOP3.LUT R19, RZ, R5, RZ, 0x33, !PT ;  /* 0x00000005ff137212 */ /* 0x000fce00078e33ff */
[----:B------:R-:W0:Y:S01]  /*a160*/  LDC R28, c[0x0][0x610] ;  /* 0x00018400ff1c7b82 */ /* 0x000e220000000800 */
[----:B----4-:R-:W-:Y:S05]  /*a170*/  @!P0 BRA `(.L_x_293) ;  /* 0x0000000000288947 */ /* 0x010fea0003800000 */
[----:B---3--:R-:W3:Y:S02]  /*a180*/  LDC R0, c[0x0][0x64c] ;  /* 0x00019300ff007b82 */ /* 0x008ee40000000800 */
[----:B---3--:R-:W-:-:S05]  /*a190*/  IADD3 R7, P0, R13, R0, RZ ;  /* 0x000000000d077210 */ /* 0x008fca0007f1e0ff */
        /* <DEDUP_REMOVED lines=8> */
.L_x_293:
[----:B------:R-:W4:Y:S01]  /*a220*/  LDC R4, c[0x0][0x65c] ;  /* 0x00019700ff047b82 */ /* 0x000f220000000800 */
[----:B--23--:R-:W-:Y:S01]  /*a230*/  SHF.R.U64 R0, R2, R21, R3 ;  /* 0x0000001502007219 */ /* 0x00cfe20000001203 */
[----:B-1----:R-:W-:Y:S01]  /*a240*/  VIADD R3, R14, 0xffffffff ;  /* 0xffffffff0e037836 */ /* 0x002fe20000000000 */
[----:B------:R-:W-:Y:S01]  /*a250*/  LOP3.LUT R19, R8, R19, RZ, 0xc0, !PT ;  /* 0x0000001308137212 */ /* 0x000fe200078ec0ff */
[----:B------:R-:W-:Y:S02]  /*a260*/  IMAD.MOV R12, RZ, RZ, -R12 ;  /* 0x000000ffff0c7224 */ /* 0x000fe400078e0a0c */
[----:B------:R-:W-:Y:S01]  /*a270*/  IMAD.MOV R2, RZ, RZ, -R0 ;  /* 0x000000ffff027224 */ /* 0x000fe200078e0a00 */
[----:B------:R-:W-:Y:S01]  /*a280*/  LOP3.LUT R3, R10, R3, RZ, 0xc0, !PT ;  /* 0x000000030a037212 */ /* 0x000fe200078ec0ff */
[----:B------:R-:W-:Y:S02]  /*a290*/  IMAD R19, R24, R0, R19 ;  /* 0x0000000018137224 */ /* 0x000fe400078e0213 */
[----:B0-----:R-:W-:-:S04]  /*a2a0*/  IMAD R0, R2, R25, R13 ;  /* 0x0000001902007224 */ /* 0x001fc800078e020d */
[----:B------:R-:W-:Y:S01]  /*a2b0*/  IMAD R2, R0, R14, R3 ;  /* 0x0000000e00027224 */ /* 0x000fe200078e0203 */
[----:B----4-:R-:W-:Y:S01]  /*a2c0*/  ISETP.NE.AND P0, PT, R4, 0x1, PT ;  /* 0x000000010400780c */ /* 0x010fe20003f05270 */
[----:B------:R-:W-:-:S05]  /*a2d0*/  IMAD.MOV.U32 R4, RZ, RZ, 0x1 ;  /* 0x00000001ff047424 */ /* 0x000fca00078e00ff */
[----:B------:R-:W-:-:S07]  /*a2e0*/  PRMT R0, R4, 0x7610, R0 ;  /* 0x0000761004007816 */ /* 0x000fce0000000000 */
[----:B------:R-:W-:-:S04]  /*a2f0*/  @P0 IMAD R22, R15, R12, R20 ;  /* 0x0000000c0f160224 */ /* 0x000fc800078e0214 */
[----:B------:R-:W-:-:S05]  /*a300*/  IMAD R19, R19, R28, R22 ;  /* 0x0000001c13137224 */ /* 0x000fca00078e0216 */
[----:B------:R-:W-:Y:S02]  /*a310*/  SEL R22, R2, R19, !P0 ;  /* 0x0000001302167207 */ /* 0x000fe40004000000 */
[----:B------:R-:W-:Y:S01]  /*a320*/  SEL R19, R19, R2, !P0 ;  /* 0x0000000213137207 */ /* 0x000fe20004000000 */
[----:B------:R-:W-:-:S07]  /*a330*/  IMAD.MOV.U32 R2, RZ, RZ, R11 ;  /* 0x000000ffff027224 */ /* 0x000fce00078e000b */
.L_x_291:
[----:B------:R-:W-:Y:S02]  /*a340*/  LOP3.LUT P0, RZ, R0, 0xff, RZ, 0xc0, !PT ;  /* 0x000000ff00ff7812 */ /* 0x000fe4000780c0ff */
[----:B------:R-:W-:-:S11]  /*a350*/  LOP3.LUT R175, R175, 0x1, RZ, 0x3c, !PT ;  /* 0x00000001afaf7812 */ /* 0x000fd600078e3cff */
[----:B------:R-:W-:Y:S05]  /*a360*/  @P0 BRA `(.L_x_294) ;  /* 0xffffff7000b40947 */ /* 0x000fea000383ffff */
[----:B------:R-:W-:Y:S05]  /*a370*/  EXIT ;  /* 0x000000000000794d */ /* 0x000fea0003800000 */
.L_x_17:
[----:B------:R-:W-:-:S08]  /*a380*/  ISETP.NE.AND P0, PT, R5, RZ, PT ;  /* 0x000000ff0500720c */ /* 0x000fd00003f05270 */
[----:B0-2---:R-:W0:-:S00]  /*a390*/  USETMAXREG.DEALLOC.CTAPOOL 0x28 ;  /* 0x00000028000079c8 */ /* 0x005e0000080e0500 */
[----:B------:R-:W-:Y:S05]  /*a3a0*/  @P0 EXIT ;  /* 0x000000000000094d */ /* 0x000fea0003800000 */
[----:B0-----:R-:W-:Y:S01]  /*a3b0*/  LOP3.LUT P0, RZ, R8, 0xff, RZ, 0xc0, !PT ;  /* 0x000000ff08ff7812 */ /* 0x001fe2000780c0ff */
[----:B------:R-:W-:Y:S02]  /*a3c0*/  IMAD.MOV.U32 R0, RZ, RZ, 0x1 ;  /* 0x00000001ff007424 */ /* 0x000fe400078e00ff */
[----:B------:R-:W-:-:S10]  /*a3d0*/  IMAD.MOV.U32 R8, RZ, RZ, RZ ;  /* 0x000000ffff087224 */ /* 0x000fd400078e00ff */
[----:B------:R-:W-:Y:S05]  /*a3e0*/  @!P0 BRA `(.L_x_295) ;  /* 0x0000000c00388947 */ /* 0x000fea0003800000 */
[----:B------:R-:W0:Y:S01]  /*a3f0*/  S2UR UR8, SR_CgaCtaId ;  /* 0x00000000000879c3 */ /* 0x000e220000008800 */
[----:B------:R-:W-:Y:S01]  /*a400*/  LOP3.LUT P0, RZ, R4, 0x1f, RZ, 0xc0, !PT ;  /* 0x0000001f04ff7812 */ /* 0x000fe2000780c0ff */
[----:B------:R-:W-:Y:S01]  /*a410*/  ULDC UR5, c[0x0][0x658] ;  /* 0x0001960000057ab9 */ /* 0x000fe20000000800 */
[----:B------:R-:W-:Y:S01]  /*a420*/  UMOV UR6, 0xffffffff ;  /* 0xffffffff00067882 */ /* 0x000fe20000000000 */
[----:B------:R-:W-:Y:S01]  /*a430*/  BSSY B0, `(.L_x_295) ;  /* 0x00000c9000007945 */ /* 0x000fe20003800000 */
[----:B------:R-:W-:Y:S01]  /*a440*/  USHF.L.U32 UR6, UR6, UR5, URZ ;  /* 0x0000000506067299 */ /* 0x000fe2000800063f */
[C---:B------:R-:W-:Y:S01]  /*a450*/  ISETP.NE.AND P2, PT, R3.reuse, RZ, PT ;  /* 0x000000ff0300720c */ /* 0x040fe20003f45270 */
[----:B------:R-:W-:Y:S01]  /*a460*/  IMAD.MOV.U32 R9, RZ, RZ, 0x1 ;  /* 0x00000001ff097424 */ /* 0x000fe200078e00ff */
[----:B------:R-:W-:Y:S01]  /*a470*/  ISETP.NE.OR P0, PT, R3, RZ, !P0 ;  /* 0x000000ff0300720c */ /* 0x000fe20004705670 */
[----:B------:R-:W-:Y:S01]  /*a480*/  IMAD.MOV.U32 R0, RZ, RZ, 0x1 ;  /* 0x00000001ff007424 */ /* 0x000fe200078e00ff */
[----:B------:R-:W-:Y:S01]  /*a490*/  LOP3.LUT R6, R16, 0x2, RZ, 0xfc, !PT ;  /* 0x0000000210067812 */ /* 0x000fe200078efcff */
[----:B------:R-:W-:Y:S01]  /*a4a0*/  IMAD.MOV.U32 R8, RZ, RZ, RZ ;  /* 0x000000ffff087224 */ /* 0x000fe200078e00ff */
[----:B------:R-:W-:Y:S01]  /*a4b0*/  ULDC UR4, c[0x0][0x600] ;  /* 0x0001800000047ab9 */ /* 0x000fe20000000800 */
[----:B------:R-:W-:Y:S01]  /*a4c0*/  UMOV UR7, 0x1 ;  /* 0x0000000100077882 */ /* 0x000fe20000000000 */
[----:B------:R-:W-:-:S02]  /*a4d0*/  UIADD3 UR22, UR40, 0x1, URZ ;  /* 0x0000000128167890 */ /* 0x000fc4000fffe03f */
[----:B------:R-:W-:Y:S02]  /*a4e0*/  UIADD3 UR15, UR4, -0x1, URZ ;  /* 0xffffffff040f7890 */ /* 0x000fe4000fffe03f */
[----:B------:R-:W-:Y:S02]  /*a4f0*/  USHF.L.U32 UR17, UR7, UR5, URZ ;  /* 0x0000000507117299 */ /* 0x000fe4000800063f */
[----:B------:R-:W-:Y:S01]  /*a500*/  ULOP3.LUT UR16, URZ, UR6, URZ, 0x33, !UPT ;  /* 0x000000063f107292 */ /* 0x000fe2000f8e333f */
[----:B------:R-:W-:Y:S01]  /*a510*/  ULDC.64 UR20, c[0x0][0x198] ;  /* 0x0000660000147ab9 */ /* 0x000fe20000000a00 */
[----:B0-----:R-:W-:-:S10]  /*a520*/  IMAD.U32 R7, RZ, RZ, UR8 ;  /* 0x00000008ff077e24 */ /* 0x001fd4000f8e00ff */
.L_x_307:
[----:B------:R-:W-:-:S03]  /*a530*/  UMOV UR4, 0xffffffff ;  /* 0xffffffff00047882 */ /* 0x000fc60000000000 */
[----:B------:R-:W-:Y:S05]  /*a540*/  BRA.DIV UR4, `(.L_x_296) ;  /* 0x0000001204187947 */ /* 0x000fea000b800000 */
[----:B------:R-:W-:-:S13]  /*a550*/  ELECT P6, URZ, PT ;  /* 0x00000000003f782f */ /* 0x000fda00038c0000 */
.L_x_321:
[----:B------:R-:W0:Y:S01]  /*a560*/  LDC R3, c[0x0][0x28c] ;  /* 0x0000a300ff037b82 */ /* 0x000e220000000800 */
[----:B------:R-:W-:Y:S01]  /*a570*/  BSSY B1, `(.L_x_297) ;  /* 0x000003c000017945 */ /* 0x000fe20003800000 */
[----:B0-----:R-:W-:-:S13]  /*a580*/  ISETP.LT.OR P6, PT, R3, 0x1, !P6 ;  /* 0x000000010300780c */ /* 0x001fda00077c1670 */
[----:B------:R-:W-:Y:S05]  /*a590*/  @P6 BRA `(.L_x_298) ;  /* 0x0000000000e46947 */ /* 0x000fea0003800000 */
[----:B------:R-:W-:Y:S02]  /*a5a0*/  IMAD R7, R19, 0x2, R7 ;  /* 0x0000000213077824 */ /* 0x000fe400078e0207 */
[----:B------:R-:W-:Y:S02]  /*a5b0*/  IMAD.SHL.U32 R22, R22, 0x100, RZ ;  /* 0x0000010016167824 */ /* 0x000fe400078e00ff */
[----:B------:R-:W-:Y:S02]  /*a5c0*/  IMAD.MOV.U32 R14, RZ, RZ, RZ ;  /* 0x000000ffff0e7224 */ /* 0x000fe400078e00ff */
[----:B------:R-:W-:Y:S02]  /*a5d0*/  IMAD.U32 R15, RZ, RZ, UR22 ;  /* 0x00000016ff0f7e24 */ /* 0x000fe4000f8e00ff */
[----:B------:R-:W-:Y:S02]  /*a5e0*/  IMAD.MOV.U32 R3, RZ, RZ, R0 ;  /* 0x000000ffff037224 */ /* 0x000fe400078e0000 */
[----:B------:R-:W-:-:S02]  /*a5f0*/  IMAD.MOV.U32 R4, RZ, RZ, R8 ;  /* 0x000000ffff047224 */ /* 0x000fc400078e0008 */
[----:B------:R-:W-:-:S07]  /*a600*/  IMAD.SHL.U32 R11, R7, 0x20, RZ ;  /* 0x00000020070b7824 */ /* 0x000fce00078e00ff */
.L_x_302:
[----:B------:R-:W0:Y:S01]  /*a610*/  S2UR UR4, SR_CgaCtaId ;  /* 0x00000000000479c3 */ /* 0x000e220000008800 */
[----:B------:R-:W-:Y:S02]  /*a620*/  MOV R10, 0x400 ;  /* 0x00000400000a7802 */ /* 0x000fe40000000f00 */
[----:B------:R-:W-:Y:S01]  /*a630*/  SHF.L.U32 R5, R3, 0x1f, RZ ;  /* 0x0000001f03057819 */ /* 0x000fe200000006ff */
[----:B0-----:R-:W-:-:S05]  /*a640*/  IMAD.U32 R7, RZ, RZ, UR4 ;  /* 0x00000004ff077e24 */ /* 0x001fca000f8e00ff */
[----:B------:R-:W-:Y:S02]  /*a650*/  LEA R13, R7, R10, 0x18 ;  /* 0x0000000a070d7211 */ /* 0x000fe400078ec0ff */
[----:B------:R-:W0:Y:S03]  /*a660*/  @!P2 LDC R10, c[0x0][0x500] ;  /* 0x00014000ff0aab82 */ /* 0x000e260000000800 */
[----:B------:R-:W-:-:S04]  /*a670*/  IMAD R12, R4, 0x8, R13 ;  /* 0x00000008040c7824 */ /* 0x000fc800078e020d */
[----:B------:R-:W1:Y:S02]  /*a680*/  SYNCS.PHASECHK.TRANS64.TRYWAIT P1, [R12+URZ+0x28], R5 ;  /* 0x000028050c0075a7 */ /* 0x000e64000802017f */
[----:B-1----:R-:W-:Y:S05]  /*a690*/  @!P1 BRA `(.L_x_299) ;  /* 0x0000000c00e49947 */ /* 0x002fea0003800000 */
.L_x_322:
[----:B-1----:R-:W-:Y:S01]  /*a6a0*/  PRMT R5, R6, 0x9910, RZ ;  /* 0x0000991006057816 */ /* 0x002fe200000000ff */
[----:B0-----:R0:W-:Y:S03]  /*a6b0*/  @!P2 SYNCS.ARRIVE.TRANS64 RZ, [R12+URZ], R10 ;  /* 0x0000000a0cffa9a7 */ /* 0x0011e6000800003f */
[----:B------:R-:W-:-:S13]  /*a6c0*/  ISETP.NE.AND P1, PT, R5, 0x2, PT ;  /* 0x000000020500780c */ /* 0x000fda0003f25270 */
[----:B0-----:R-:W-:Y:S05]  /*a6d0*/  @P1 BRA `(.L_x_300) ;  /* 0x0000000000041947 */ /* 0x001fea0003800000 */
[----:B------:R-:W-:Y:S01]  /*a6e0*/  BPT.TRAP 0x1 ;  /* 0x000000040000795c */ /* 0x000fe20000300000 */
.L_x_300:
[----:B------:R-:W-:Y:S05]  /*a6f0*/  @P0 BRA `(.L_x_301) ;  /* 0x0000000000040947 */ /* 0x000fea0003800000 */
[----:B------:R-:W-:Y:S01]  /*a700*/  BPT.TRAP 0x1 ;  /* 0x000000040000795c */ /* 0x000fe20000300000 */
.L_x_301:
[----:B------:R-:W-:Y:S01]  /*a710*/  IMAD R5, R4, 0x2, R7 ;  /* 0x0000000204057824 */ /* 0x000fe200078e0207 */
[----:B------:R-:W-:Y:S01]  /*a720*/  R2UR UR9, R12 ;  /* 0x000000000c0972ca */ /* 0x000fe200000e0000 */
[----:B------:R-:W-:Y:S01]  /*a730*/  VIADD R15, R15, 0xffffffff ;  /* 0xffffffff0f0f7836 */ /* 0x000fe20000000000 */
[----:B------:R-:W-:Y:S01]  /*a740*/  UIADD3 UR4, UP0, UR20, 0xf0, URZ ;  /* 0x000000f014047890 */ /* 0x000fe2000ff1e03f */
[----:B------:R-:W-:Y:S01]  /*a750*/  IMAD.SHL.U32 R5, R5, 0x400, RZ ;  /* 0x0000040005057824 */ /* 0x000fe200078e00ff */
[----:B------:R-:W-:Y:S01]  /*a760*/  R2UR UR11, R11 ;  /* 0x000000000b0b72ca */ /* 0x000fe200000e0000 */
[----:B------:R-:W-:Y:S01]  /*a770*/  UIADD3 UR24, UP1, UR20, 0x1f0, URZ ;  /* 0x000001f014187890 */ /* 0x000fe2000ff3e03f */
[----:B------:R-:W-:Y:S01]  /*a780*/  R2UR UR10, R14 ;  /* 0x000000000e0a72ca */ /* 0x000fe200000e0000 */
[--C-:B------:R-:W-:Y:S01]  /*a790*/  IMAD R5, R5, 0x2, R13.reuse ;  /* 0x0000000205057824 */ /* 0x100fe200078e020d */
[----:B------:R-:W-:Y:S01]  /*a7a0*/  R2UR UR12, R2 ;  /* 0x00000000020c72ca */ /* 0x000fe200000e0000 */
[----:B------:R-:W-:Y:S01]  /*a7b0*/  IMAD R13, R4, 0x4000, R13 ;  /* 0x00004000040d7824 */ /* 0x000fe200078e020d */
[----:B------:R-:W-:Y:S01]  /*a7c0*/  R2UR UR18, R22 ;  /* 0x00000000161272ca */ /* 0x000fe200000e0000 */
[----:B------:R-:W-:Y:S01]  /*a7d0*/  VIADD R4, R4, 0x1 ;  /* 0x0000000104047836 */ /* 0x000fe20000000000 */
[----:B------:R-:W-:Y:S01]  /*a7e0*/  R2UR UR5, R5 ;  /* 0x00000000050572ca */ /* 0x000fe200000e0000 */
[----:B------:R-:W-:Y:S01]  /*a7f0*/  UIADD3.X UR25, URZ, UR21, URZ, UP1, !UPT ;  /* 0x000000153f197290 */ /* 0x000fe20008ffe43f */
[----:B------:R-:W-:Y:S01]  /*a800*/  R2UR UR8, R13 ;  /* 0x000000000d0872ca */ /* 0x000fe200000e0000 */
[----:B------:R-:W-:Y:S01]  /*a810*/  UMOV UR19, 0x30000 ;  /* 0x0003000000137882 */ /* 0x000fe20000000000 */
[----:B------:R-:W-:Y:S01]  /*a820*/  ISETP.GT.AND P3, PT, R15, 0x1, PT ;  /* 0x000000010f00780c */ /* 0x000fe20003f64270 */
[----:B------:R-:W-:Y:S01]  /*a830*/  UMOV UR6, 0x0 ;  /* 0x0000000000067882 */ /* 0x000fe20000000000 */
[----:B------:R-:W-:Y:S01]  /*a840*/  UMOV UR7, 0x10000000 ;  /* 0x1000000000077882 */ /* 0x000fe20000000000 */
[----:B------:R-:W-:Y:S01]  /*a850*/  ISETP.NE.AND P1, PT, R4, 0x5, PT ;  /* 0x000000050400780c */ /* 0x000fe20003f25270 */
[----:B------:R-:W-:-:S03]  /*a860*/  VIADD R14, R14, 0x20 ;  /* 0x000000200e0e7836 */ /* 0x000fc60000000000 */
[----:B------:R-:W-:Y:S02]  /*a870*/  SEL R10, RZ, 0x1, P1 ;  /* 0x00000001ff0a7807 */ /* 0x000fe40000800000 */
[----:B------:R-:W-:Y:S01]  /*a880*/  UIADD3 UR13, UR5, 0x180, URZ ;  /* 0x00000180050d7890 */ /* 0x000fe2000fffe03f */
[----:B------:R-:W-:Y:S01]  /*a890*/  SEL R4, R4, RZ, P1 ;  /* 0x000000ff04047207 */ /* 0x000fe20000800000 */
[----:B------:R-:W-:Y:S01]  /*a8a0*/  UIADD3.X UR5, URZ, UR21, URZ, UP0, !UPT ;  /* 0x000000153f057290 */ /* 0x000fe200087fe43f */
[----:B------:R-:W-:Y:S01]  /*a8b0*/  LOP3.LUT R3, R3, R10, RZ, 0x3c, !PT ;  /* 0x0000000a03037212 */ /* 0x000fe200078e3cff */
[----:B------:R-:W-:-:S03]  /*a8c0*/  UIADD3 UR14, UR8, 0x5180, URZ ;  /* 0x00005180080e7890 */ /* 0x000fc6000fffe03f */
[----:B------:R-:W-:-:S04]  /*a8d0*/  UMOV UR8, UR13 ;  /* 0x0000000d00087c82 */ /* 0x000fc80008000000 */
[----:B------:R0:W-:Y:S02]  /*a8e0*/  UTMALDG.3D.MULTICAST [UR8], [UR4], UR19, desc[UR6] ;  /* 0x00000608040073b4 */ /* 0x0001e40008011813 */
[----:B0-----:R-:W-:Y:S01]  /*a8f0*/  UMOV UR8, UR14 ;  /* 0x0000000e00087c82 */ /* 0x001fe20008000000 */
[----:B------:R-:W-:Y:S02]  /*a900*/  UMOV UR11, UR18 ;  /* 0x00000012000b7c82 */ /* 0x000fe40008000000 */
[----:B------:R0:W-:Y:S02]  /*a910*/  UTMALDG.3D [UR8], [UR24], desc[UR6] ;  /* 0x00000608180075b4 */ /* 0x0001e40008011000 */
[----:B0-----:R-:W-:Y:S05]  /*a920*/  @P3 BRA `(.L_x_302) ;  /* 0xfffffffc00383947 */ /* 0x001fea000383ffff */
.L_x_298:
[----:B------:R-:W-:Y:S05]  /*a930*/  BSYNC B1 ;  /* 0x0000000000017941 */ /* 0x000fea0003800000 */
.L_x_297:
[----:B------:R-:W2:Y:S01]  /*a940*/  LDL.64 R12, [R1] ;  /* 0x00000000010c7983 */ /* 0x000ea20000100a00 */
[----:B------:R-:W-:Y:S01]  /*a950*/  LOP3.LUT P4, RZ, R9, 0xff, RZ, 0xc0, !PT ;  /* 0x000000ff09ff7812 */ /* 0x000fe2000788c0ff */
[----:B------:R-:W-:Y:S01]  /*a960*/  VIADD R8, R8, UR40 ;  /* 0x0000002808087c36 */ /* 0x000fe20008000000 */
[----:B------:R-:W-:Y:S01]  /*a970*/  ULDC.64 UR4, c[0x0][0x650] ;  /* 0x0001940000047ab9 */ /* 0x000fe20000000a00 */
[----:B------:R-:W-:Y:S01]  /*a980*/  IMAD.U32 R5, RZ, RZ, UR40 ;  /* 0x00000028ff057e24 */ /* 0x000fe2000f8e00ff */
[----:B------:R-:W-:Y:S01]  /*a990*/  UISETP.GE.U32.AND UP0, UPT, UR40, 0x5, UPT ;  /* 0x000000052800788c */ /* 0x000fe2000bf06070 */
[----:B------:R-:W-:Y:S01]  /*a9a0*/  BSSY B1, `(.L_x_303) ;  /* 0x000006f000017945 */ /* 0x000fe20003800000 */
[----:B------:R-:W-:Y:S01]  /*a9b0*/  ISETP.GT.U32.AND P1, PT, R8, 0x4, PT ;  /* 0x000000040800780c */ /* 0x000fe20003f24070 */
[----:B------:R-:W-:Y:S01]  /*a9c0*/  IMAD.MOV.U32 R19, RZ, RZ, -0x1 ;  /* 0xffffffffff137424 */ /* 0x000fe200078e00ff */
[----:B------:R-:W-:Y:S01]  /*a9d0*/  PRMT R9, RZ, 0x7610, R9 ;  /* 0x00007610ff097816 */ /* 0x000fe20000000009 */
[----:B------:R-:W-:Y:S01]  /*a9e0*/  IMAD.MOV.U32 R22, RZ, RZ, -0x1 ;  /* 0xffffffffff167424 */ /* 0x000fe200078e00ff */
[----:B------:R-:W-:-:S02]  /*a9f0*/  ISETP.LT.U32.AND P1, PT, R5, 0x5, P1 ;  /* 0x000000050500780c */ /* 0x000fc40000f21070 */
[----:B------:R-:W-:Y:S01]  /*aa00*/  PLOP3.LUT P3, PT, PT, PT, UP0, 0x80, 0x0 ;  /* 0x000000000000781c */ /* 0x000fe20003f6f008 */
[----:B------:R-:W0:Y:S01]  /*aa10*/  @P4 S2R R7, SR_CgaCtaId ;  /* 0x0000000000074919 */ /* 0x000e220000008800 */
[----:B------:R-:W-:-:S04]  /*aa20*/  @P4 MOV R2, 0x400 ;  /* 0x0000040000024802 */ /* 0x000fc80000000f00 */
[----:B0-----:R-:W-:Y:S01]  /*aa30*/  @P4 LEA R4, R7, R2, 0x18 ;  /* 0x0000000207044211 */ /* 0x001fe200078ec0ff */
[----:B------:R-:W-:-:S03]  /*aa40*/  IMAD.WIDE.U32 R2, R8, -0x33333333, RZ ;  /* 0xcccccccd08027825 */ /* 0x000fc600078e00ff */
[----:B------:R0:W-:Y:S01]  /*aa50*/  @P4 SYNCS.ARRIVE.TRANS64.A1T0 RZ, [R4+URZ+0x88], RZ ;  /* 0x000088ff04ff49a7 */ /* 0x0001e2000810003f */
[----:B------:R-:W-:Y:S01]  /*aa60*/  IMAD.MOV.U32 R2, RZ, RZ, -0x1 ;  /* 0xffffffffff027424 */ /* 0x000fe200078e00ff */
[----:B------:R-:W-:Y:S02]  /*aa70*/  SHF.R.U32.HI R5, RZ, 0x2, R3 ;  /* 0x00000002ff057819 */ /* 0x000fe40000011603 */
[----:B------:R-:W-:-:S03]  /*aa80*/  SEL R3, RZ, 0x1, !P1 ;  /* 0x00000001ff037807 */ /* 0x000fc60004800000 */
[----:B------:R-:W-:Y:S01]  /*aa90*/  IMAD R8, R5, -0x5, R8 ;  /* 0xfffffffb05087824 */ /* 0x000fe200078e0208 */
[----:B------:R-:W-:Y:S02]  /*aaa0*/  LOP3.LUT R0, R0, R3, RZ, 0x3c, !PT ;  /* 0x0000000300007212 */ /* 0x000fe400078e3cff */
[----:B------:R-:W-:Y:S02]  /*aab0*/  PRMT R3, RZ, 0x7610, R3 ;  /* 0x00007610ff037816 */ /* 0x000fe40000000003 */
[----:B------:R-:W-:Y:S02]  /*aac0*/  @P3 LOP3.LUT R0, R0, 0x1, R5, 0x78, !PT ;  /* 0x0000000100003812 */ /* 0x000fe400078e7805 */
[----:B--2---:R-:W-:-:S04]  /*aad0*/  IADD3 R18, P4, R18, R12, RZ ;  /* 0x0000000c12127210 */ /* 0x004fc80007f9e0ff */
[----:B------:R-:W-:Y:S01]  /*aae0*/  ISETP.GE.U32.AND P1, PT, R18, UR4, PT ;  /* 0x0000000412007c0c */ /* 0x000fe2000bf26070 */
[----:B------:R-:W-:-:S05]  /*aaf0*/  IMAD.X R17, R17, 0x1, R23, P4 ;  /* 0x0000000111117824 */ /* 0x000fca00020e0617 */
[----:B------:R-:W-:-:S13]  /*ab00*/  ISETP.GE.U32.AND.EX P1, PT, R17, UR5, PT, P1 ;  /* 0x0000000511007c0c */ /* 0x000fda000bf26110 */
[----:B0-----:R-:W-:Y:S05]  /*ab10*/  @P1 BRA `(.L_x_304) ;  /* 0x00000004005c1947 */ /* 0x001fea0003800000 */
[----:B------:R-:W0:Y:S01]  /*ab20*/  S2R R12, SR_CTAID.X ;  /* 0x00000000000c7919 */ /* 0x000e220000002500 */
[----:B------:R-:W-:Y:S01]  /*ab30*/  ULDC.64 UR4, c[0x0][0x628] ;  /* 0x00018a0000047ab9 */ /* 0x000fe20000000a00 */
[----:B------:R-:W1:Y:S01]  /*ab40*/  LDC R13, c[0x0][0x144] ;  /* 0x00005100ff0d7b82 */ /* 0x000e620000000800 */
[----:B------:R-:W-:Y:S01]  /*ab50*/  ISETP.NE.U32.AND P1, PT, RZ, UR4, PT ;  /* 0x00000004ff007c0c */ /* 0x000fe2000bf25070 */
[----:B------:R-:W2:Y:S01]  /*ab60*/  S2R R10, SR_CTAID.Y ;  /* 0x00000000000a7919 */ /* 0x000ea20000002600 */
[----:B------:R-:W-:Y:S01]  /*ab70*/  ULDC UR7, c[0x0][0x630] ;  /* 0x00018c0000077ab9 */ /* 0x000fe20000000800 */
[----:B------:R-:W-:Y:S01]  /*ab80*/  ULDC UR8, c[0x0][0x150] ;  /* 0x0000540000087ab9 */ /* 0x000fe20000000800 */
[----:B------:R-:W-:Y:S01]  /*ab90*/  ISETP.NE.AND.EX P1, PT, RZ, UR5, PT, P1 ;  /* 0x00000005ff007c0c */ /* 0x000fe2000bf25310 */
[----:B------:R-:W-:Y:S02]  /*aba0*/  IMAD.MOV.U32 R2, RZ, RZ, R18 ;  /* 0x000000ffff027224 */ /* 0x000fe400078e0012 */
[----:B------:R-:W-:Y:S01]  /*abb0*/  IMAD.MOV.U32 R3, RZ, RZ, R17 ;  /* 0x000000ffff037224 */ /* 0x000fe200078e0011 */
[----:B0-----:R-:W-:-:S09]  /*abc0*/  I2FP.F32.U32 R14, R12 ;  /* 0x0000000c000e7245 */ /* 0x001fd20000201000 */
[----:B------:R-:W-:Y:S05]  /*abd0*/  @!P1 BRA `(.L_x_305) ;  /* 0x0000000000289947 */ /* 0x000fea0003800000 */
[----:B------:R-:W-:Y:S02]  /*abe0*/  ULDC UR6, c[0x0][0x634] ;  /* 0x00018d0000067ab9 */ /* 0x000fe40000000800 */
[----:B------:R-:W-:-:S05]  /*abf0*/  IADD3 R3, P1, R18, UR6, RZ ;  /* 0x0000000612037c10 */ /* 0x000fca000ff3e0ff */
[----:B------:R-:W-:-:S04]  /*ac00*/  IMAD.X R11, RZ, RZ, R17, P1 ;  /* 0x000000ffff0b7224 */ /* 0x000fc800008e0611 */
[----:B------:R-:W-:-:S04]  /*ac10*/  IMAD.WIDE.U32 R4, R11, UR4, RZ ;  /* 0x000000040b047c25 */ /* 0x000fc8000f8e00ff */
[----:B------:R-:W-:-:S04]  /*ac20*/  IMAD.WIDE.U32 R4, P1, R3, UR5, R4 ;  /* 0x0000000503047c25 */ /* 0x000fc8000f820004 */
[----:B------:R-:W-:-:S04]  /*ac30*/  IMAD.WIDE.U32 R2, R3, UR4, RZ ;  /* 0x0000000403027c25 */ /* 0x000fc8000f8e00ff */
[----:B------:R-:W-:Y:S01]  /*ac40*/  IMAD.MOV.U32 R2, RZ, RZ, R5 ;  /* 0x000000ffff027224 */ /* 0x000fe200078e0005 */
[----:B------:R-:W-:Y:S01]  /*ac50*/  IADD3 RZ, P3, R3, R4, RZ ;  /* 0x0000000403ff7210 */ /* 0x000fe20007f7e0ff */
[----:B------:R-:W-:-:S04]  /*ac60*/  IMAD.X R3, RZ, RZ, RZ, P1 ;  /* 0x000000ffff037224 */ /* 0x000fc800008e06ff */
[----:B------:R-:W-:-:S08]  /*ac70*/  IMAD.WIDE.U32.X R2, R11, UR5, R2, P3 ;  /* 0x000000050b027c25 */ /* 0x000fd000098e0402 */
.L_x_305:
[----:B------:R-:W-:Y:S01]  /*ac80*/  FMUL R14, R14, UR8 ;  /* 0x000000080e0e7c20 */ /* 0x000fe20008400000 */
[--C-:B------:R-:W-:Y:S01]  /*ac90*/  SHF.R.U64 R11, R2, UR7, R3.reuse ;  /* 0x00000007020b7c19 */ /* 0x100fe20008001203 */
[----:B------:R-:W-:Y:S01]  /*aca0*/  ULDC.64 UR4, c[0x0][0x620] ;  /* 0x0001880000047ab9 */ /* 0x000fe20000000a00 */
[----:B------:R-:W-:Y:S01]  /*acb0*/  SHF.R.U32.HI R2, RZ, UR7, R3 ;  /* 0x00000007ff027c19 */ /* 0x000fe20008011603 */
[----:B------:R-:W-:Y:S01]  /*acc0*/  IMAD.MOV.U32 R3, RZ, RZ, R17 ;  /* 0x000000ffff037224 */ /* 0x000fe200078e0011 */
[----:B------:R-:W-:Y:S01]  /*acd0*/  IADD3 R15, P1, RZ, -R11, RZ ;  /* 0x8000000bff0f7210 */ /* 0x000fe20007f3e0ff */
[----:B------:R-:W0:Y:S01]  /*ace0*/  F2I.U32.TRUNC.NTZ R14, R14 ;  /* 0x0000000e000e7305 */ /* 0x000e22000020f000 */
[----:B------:R-:W-:-:S03]  /*acf0*/  ULDC.64 UR6, c[0x0][0x640] ;  /* 0x0001900000067ab9 */ /* 0x000fc60000000a00 */
[----:B------:R-:W-:Y:S01]  /*ad00*/  IMAD.X R2, RZ, RZ, ~R2, P1 ;  /* 0x000000ffff027224 */ /* 0x000fe200008e0e02 */
[----:B------:R-:W-:-:S03]  /*ad10*/  ISETP.NE.U32.AND P1, PT, RZ, UR6, PT ;  /* 0x00000006ff007c0c */ /* 0x000fc6000bf25070 */
[----:B------:R-:W-:Y:S01]  /*ad20*/  IMAD R2, R2, UR4, RZ ;  /* 0x0000000402027c24 */ /* 0x000fe2000f8e02ff */
[----:B------:R-:W-:-:S03]  /*ad30*/  ISETP.NE.AND.EX P1, PT, RZ, UR7, PT, P1 ;  /* 0x00000007ff007c0c */ /* 0x000fc6000bf25310 */
[C---:B------:R-:W-:Y:S01]  /*ad40*/  IMAD R5, R15.reuse, UR5, R2 ;  /* 0x000000050f057c24 */ /* 0x040fe2000f8e0202 */
[----:B------:R-:W-:Y:S01]  /*ad50*/  ULDC UR5, c[0x0][0x154] ;  /* 0x0000550000057ab9 */ /* 0x000fe20000000800 */
[----:B------:R-:W-:Y:S02]  /*ad60*/  IMAD.MOV.U32 R2, RZ, RZ, R18 ;  /* 0x000000ffff027224 */ /* 0x000fe400078e0012 */
[----:B0-----:R-:W-:Y:S02]  /*ad70*/  IMAD.MOV R4, RZ, RZ, -R14 ;  /* 0x000000ffff047224 */ /* 0x001fe400078e0a0e */
[----:B------:R-:W-:Y:S01]  /*ad80*/  IMAD.WIDE.U32 R2, R15, UR4, R2 ;  /* 0x000000040f027c25 */ /* 0x000fe2000f8e0002 */
[----:B------:R-:W-:-:S03]  /*ad90*/  ULDC UR4, c[0x0][0x618] ;  /* 0x0001860000047ab9 */ /* 0x000fc60000000800 */
[----:B-1----:R-:W-:Y:S01]  /*ada0*/  IMAD R12, R13, R4, R12 ;  /* 0x000000040d0c7224 */ /* 0x002fe200078e020c */
[----:B--2---:R-:W-:Y:S01]  /*adb0*/  I2FP.F32.U32 R4, R10 ;  /* 0x0000000a00047245 */ /* 0x004fe20000201000 */
[----:B------:R-:W0:Y:S01]  /*adc0*/  LDC R13, c[0x0][0x148] ;  /* 0x00005200ff0d7b82 */ /* 0x000e220000000800 */
[----:B------:R-:W-:-:S03]  /*add0*/  IMAD.IADD R3, R3, 0x1, R5 ;  /* 0x0000000103037824 */ /* 0x000fc600078e0205 */
[----:B------:R-:W-:Y:S02]  /*ade0*/  FMUL R4, R4, UR5 ;  /* 0x0000000504047c20 */ /* 0x000fe40008400000 */
[--C-:B------:R-:W-:Y:S02]  /*adf0*/  SHF.R.U64 R14, R2, UR4, R3.reuse ;  /* 0x00000004020e7c19 */ /* 0x100fe40008001203 */
[----:B------:R-:W-:Y:S01]  /*ae00*/  SHF.R.U32.HI R3, RZ, UR4, R3 ;  /* 0x00000004ff037c19 */ /* 0x000fe20008011603 */
[----:B------:R1:W2:Y:S01]  /*ae10*/  F2I.U32.TRUNC.NTZ R20, R4 ;  /* 0x0000000400147305 */ /* 0x0002a2000020f000 */
[----:B------:R-:W-:Y:S02]  /*ae20*/  ULDC UR4, c[0x0][0x608] ;  /* 0x0001820000047ab9 */ /* 0x000fe40000000800 */
[--C-:B------:R-:W-:Y:S02]  /*ae30*/  SHF.R.U64 R19, R14, UR4, R3.reuse ;  /* 0x000000040e137c19 */ /* 0x100fe40008001203 */
[----:B------:R-:W-:Y:S01]  /*ae40*/  SHF.R.U32.HI R2, RZ, UR4, R3 ;  /* 0x00000004ff027c19 */ /* 0x000fe20008011603 */
[----:B------:R-:W-:-:S03]  /*ae50*/  ULDC UR4, c[0x0][0x658] ;  /* 0x0001960000047ab9 */ /* 0x000fc60000000800 */
[--C-:B------:R-:W-:Y:S02]  /*ae60*/  SHF.R.U64 R15, R19, UR4, R2.reuse ;  /* 0x00000004130f7c19 */ /* 0x100fe40008001202 */
[----:B------:R-:W-:-:S03]  /*ae70*/  SHF.R.U32.HI R21, RZ, UR4, R2 ;  /* 0x00000004ff157c19 */ /* 0x000fc60008011602 */
[----:B------:R-:W-:Y:S02]  /*ae80*/  IMAD.MOV.U32 R2, RZ, RZ, R15 ;  /* 0x000000ffff027224 */ /* 0x000fe400078e000f */
[----:B------:R-:W-:Y:S01]  /*ae90*/  IMAD.MOV.U32 R3, RZ, RZ, R21 ;  /* 0x000000ffff037224 */ /* 0x000fe200078e0015 */
[----:B-12---:R-:W-:Y:S06]  /*aea0*/  @!P1 BRA `(.L_x_306) ;  /* 0x0000000000289947 */ /* 0x006fec0003800000 */
        /* <DEDUP_REMOVED lines=10> */
.L_x_306:
[----:B------:R-:W1:Y:S01]  /*af50*/  LDC R4, c[0x0][0x65c] ;  /* 0x00019700ff047b82 */ /* 0x000e620000000800 */
[----:B------:R-:W-:Y:S01]  /*af60*/  ULDC UR4, c[0x0][0x648] ;  /* 0x0001920000047ab9 */ /* 0x000fe20000000800 */
[----:B------:R-:W-:Y:S01]  /*af70*/  LOP3.LUT R19, R19, UR16, RZ, 0xc0, !PT ;  /* 0x0000001013137c12 */ /* 0x000fe2000f8ec0ff */
[----:B------:R-:W-:Y:S01]  /*af80*/  IMAD.MOV R20, RZ, RZ, -R20 ;  /* 0x000000ffff147224 */ /* 0x000fe200078e0a14 */
[----:B------:R-:W-:Y:S01]  /*af90*/  SHF.R.U64 R2, R2, UR4, R3 ;  /* 0x0000000402027c19 */ /* 0x000fe20008001203 */
[----:B------:R-:W-:Y:S01]  /*afa0*/  ULDC UR4, c[0x0][0x638] ;  /* 0x00018e0000047ab9 */ /* 0x000fe20000000800 */
[----:B------:R-:W-:Y:S01]  /*afb0*/  LOP3.LUT R14, R14, UR15, RZ, 0xc0, !PT ;  /* 0x0000000f0e0e7c12 */ /* 0x000fe2000f8ec0ff */
[----:B------:R-:W-:Y:S01]  /*afc0*/  ULDC UR5, c[0x0][0x610] ;  /* 0x0001840000057ab9 */ /* 0x000fe20000000800 */
[----:B------:R-:W-:Y:S02]  /*afd0*/  IMAD.MOV.U32 R3, RZ, RZ, 0x1 ;  /* 0x00000001ff037424 */ /* 0x000fe400078e00ff */
[----:B------:R-:W-:Y:S01]  /*afe0*/  IMAD R19, R2, UR17, R19 ;  /* 0x0000001102137c24 */ /* 0x000fe2000f8e0213 */
[----:B-1----:R-:W-:Y:S01]  /*aff0*/  ISETP.NE.AND P1, PT, R4, 0x1, PT ;  /* 0x000000010400780c */ /* 0x002fe20003f25270 */
[----:B------:R-:W-:-:S02]  /*b000*/  IMAD.MOV R4, RZ, RZ, -R2 ;  /* 0x000000ffff047224 */ /* 0x000fc400078e0a02 */
[----:B------:R-:W-:Y:S02]  /*b010*/  IMAD.MOV.U32 R2, RZ, RZ, R11 ;  /* 0x000000ffff027224 */ /* 0x000fe400078e000b */
[----:B------:R-:W-:Y:S01]  /*b020*/  IMAD R15, R4, UR4, R15 ;  /* 0x00000004040f7c24 */ /* 0x000fe2000f8e020f */
[----:B------:R-:W-:-:S03]  /*b030*/  ULDC UR4, c[0x0][0x600] ;  /* 0x0001800000047ab9 */ /* 0x000fc60000000800 */
[----:B------:R-:W-:-:S04]  /*b040*/  IMAD R15, R15, UR4, R14 ;  /* 0x000000040f0f7c24 */ /* 0x000fc8000f8e020e */
[----:B0-----:R-:W-:-:S04]  /*b050*/  @P1 IMAD R12, R13, R20, R10 ;  /* 0x000000140d0c1224 */ /* 0x001fc800078e020a */
[----:B------:R-:W-:-:S05]  /*b060*/  IMAD R12, R19, UR5, R12 ;  /* 0x00000005130c7c24 */ /* 0x000fca000f8e020c */
[----:B------:R-:W-:Y:S02]  /*b070*/  SEL R22, R15, R12, !P1 ;  /* 0x0000000c0f167207 */ /* 0x000fe40004800000 */
[----:B------:R-:W-:-:S07]  /*b080*/  SEL R19, R12, R15, !P1 ;  /* 0x0000000f0c137207 */ /* 0x000fce0004800000 */
.L_x_304:
[----:B------:R-:W-:Y:S05]  /*b090*/  BSYNC B1 ;  /* 0x0000000000017941 */ /* 0x000fea0003800000 */
.L_x_303:
[----:B------:R-:W-:-:S13]  /*b0a0*/  LOP3.LUT P1, RZ, R3, 0xff, RZ, 0xc0, !PT ;  /* 0x000000ff03ff7812 */ /* 0x000fda000782c0ff */
[----:B------:R-:W-:Y:S05]  /*b0b0*/  @P1 BRA `(.L_x_307) ;  /* 0xfffffff4001c1947 */ /* 0x000fea000383ffff */
[----:B------:R-:W-:Y:S05]  /*b0c0*/  BSYNC B0 ;  /* 0x0000000000007941 */ /* 0x000fea0003800000 */
.L_x_295:
[----:B------:R-:W-:-:S03]  /*b0d0*/  UMOV UR4, 0xffffffff ;  /* 0xffffffff00047882 */ /* 0x000fc60000000000 */
[----:B------:R-:W-:Y:S05]  /*b0e0*/  BRA.DIV UR4, `(.L_x_308) ;  /* 0x0000000604647947 */ /* 0x000fea000b800000 */
[----:B------:R-:W-:-:S13]  /*b0f0*/  ELECT P6, URZ, PT ;  /* 0x00000000003f782f */ /* 0x000fda00038c0000 */
.L_x_325:
[----:B------:R-:W-:Y:S04]  /*b100*/  BSSY B0, `(.L_x_309) ;  /* 0x0000034000007945 */ /* 0x000fe80003800000 */
[----:B------:R-:W-:Y:S05]  /*b110*/  @!P6 BRA `(.L_x_310) ;  /* 0x0000000000c8e947 */ /* 0x000fea0003800000 */
[----:B------:R-:W-:-:S04]  /*b120*/  LOP3.LUT R16, R16, 0x2, RZ, 0xfc, !PT ;  /* 0x0000000210107812 */ /* 0x000fc800078efcff */
[----:B------:R-:W-:-:S13]  /*b130*/  ISETP.NE.AND P0, PT, R16, 0x3, PT ;  /* 0x000000031000780c */ /* 0x000fda0003f05270 */
[----:B------:R-:W-:Y:S05]  /*b140*/  @!P0 BRA `(.L_x_311) ;  /* 0x0000000000048947 */ /* 0x000fea0003800000 */
[----:B------:R-:W-:Y:S01]  /*b150*/  BPT.TRAP 0x1 ;  /* 0x000000040000795c */ /* 0x000fe20000300000 */
.L_x_311:
[----:B------:R-:W0:Y:S01]  /*b160*/  S2R R3, SR_CgaCtaId ;  /* 0x0000000000037919 */ /* 0x000e220000008800 */
[----:B------:R-:W-:-:S04]  /*b170*/  MOV R2, 0x400 ;  /* 0x0000040000027802 */ /* 0x000fc80000000f00 */
[----:B0-----:R-:W-:Y:S02]  /*b180*/  LEA R3, R3, R2, 0x18 ;  /* 0x0000000203037211 */ /* 0x001fe400078ec0ff */
[----:B------:R-:W-:-:S03]  /*b190*/  SHF.L.U32 R2, R0, 0x1f, RZ ;  /* 0x0000001f00027819 */ /* 0x000fc600000006ff */
[----:B------:R-:W-:-:S04]  /*b1a0*/  VIADD R3, R3, 0x28 ;  /* 0x0000002803037836 */ /* 0x000fc80000000000 */
[C---:B------:R-:W-:Y:S02]  /*b1b0*/  IMAD R7, R8.reuse, 0x8, R3 ;  /* 0x0000000808077824 */ /* 0x040fe400078e0203 */
[----:B------:R-:W-:Y:S02]  /*b1c0*/  VIADD R8, R8, 0x1 ;  /* 0x0000000108087836 */ /* 0x000fe40000000000 */
[----:B------:R-:W0:Y:S03]  /*b1d0*/  SYNCS.PHASECHK.TRANS64.TRYWAIT P0, [R7+URZ], R2 ;  /* 0x00000002070075a7 */ /* 0x000e26000800017f */
[----:B------:R-:W-:-:S04]  /*b1e0*/  ISETP.NE.AND P1, PT, R8, 0x5, PT ;  /* 0x000000050800780c */ /* 0x000fc80003f25270 */
[----:B------:R-:W-:Y:S02]  /*b1f0*/  SEL R5, RZ, 0x1, P1 ;  /* 0x00000001ff057807 */ /* 0x000fe40000800000 */
[----:B------:R-:W-:Y:S02]  /*b200*/  SEL R8, R8, RZ, P1 ;  /* 0x000000ff08087207 */ /* 0x000fe40000800000 */
[----:B------:R-:W-:-:S03]  /*b210*/  LOP3.LUT R5, R0, R5, RZ, 0x3c, !PT ;  /* 0x0000000500057212 */ /* 0x000fc600078e3cff */
[----:B------:R-:W-:Y:S01]  /*b220*/  IMAD R9, R8, 0x8, R3 ;  /* 0x0000000808097824 */ /* 0x000fe200078e0203 */
[----:B------:R-:W-:Y:S01]  /*b230*/  SHF.L.U32 R4, R5, 0x1f, RZ ;  /* 0x0000001f05047819 */ /* 0x000fe200000006ff */
[----:B0-----:R-:W-:Y:S06]  /*b240*/  @!P0 BRA `(.L_x_312) ;  /* 0x00000004002c8947 */ /* 0x001fec0003800000 */
.L_x_326:
[----:B------:R-:W1:Y:S01]  /*b250*/  SYNCS.PHASECHK.TRANS64.TRYWAIT P0, [R9+URZ], R4 ;  /* 0x00000004090075a7 */ /* 0x000e62000800017f */
[----:B------:R-:W-:-:S05]  /*b260*/  VIADD R0, R8, 0x1 ;  /* 0x0000000108007836 */ /* 0x000fca0000000000 */
[----:B------:R-:W-:-:S04]  /*b270*/  ISETP.NE.AND P1, PT, R0, 0x5, PT ;  /* 0x000000050000780c */ /* 0x000fc80003f25270 */
[----:B0-----:R-:W-:Y:S02]  /*b280*/  SEL R2, RZ, 0x1, P1 ;  /* 0x00000001ff027807 */ /* 0x001fe40000800000 */
[----:B------:R-:W-:Y:S02]  /*b290*/  SEL R0, R0, RZ, P1 ;  /* 0x000000ff00007207 */ /* 0x000fe40000800000 */
[----:B------:R-:W-:-:S03]  /*b2a0*/  LOP3.LUT R7, R5, R2, RZ, 0x3c, !PT ;  /* 0x0000000205077212 */ /* 0x000fc600078e3cff */
[----:B------:R-:W-:Y:S01]  /*b2b0*/  IMAD R6, R0, 0x8, R3 ;  /* 0x0000000800067824 */ /* 0x000fe200078e0203 */
[----:B------:R-:W-:Y:S01]  /*b2c0*/  SHF.L.U32 R5, R7, 0x1f, RZ ;  /* 0x0000001f07057819 */ /* 0x000fe200000006ff */
[----:B-1----:R-:W-:Y:S06]  /*b2d0*/  @!P0 BRA `(.L_x_313) ;  /* 0x00000004001c8947 */ /* 0x002fec0003800000 */
.L_x_327:
[----:B------:R-:W1:Y:S01]  /*b2e0*/  SYNCS.PHASECHK.TRANS64.TRYWAIT P0, [R6+URZ], R5 ;  /* 0x00000005060075a7 */ /* 0x000e62000800017f */
[----:B------:R-:W-:-:S05]  /*b2f0*/  VIADD R0, R0, 0x1 ;  /* 0x0000000100007836 */ /* 0x000fca0000000000 */
[----:B------:R-:W-:-:S04]  /*b300*/  ISETP.NE.AND P1, PT, R0, 0x5, PT ;  /* 0x000000050000780c */ /* 0x000fc80003f25270 */
[----:B------:R-:W-:Y:S02]  /*b310*/  SEL R2, RZ, 0x1, P1 ;  /* 0x00000001ff027807 */ /* 0x000fe40000800000 */
[----:B------:R-:W-:Y:S02]  /*b320*/  SEL R0, R0, RZ, P1 ;  /* 0x000000ff00007207 */ /* 0x000fe40000800000 */
[----:B------:R-:W-:-:S03]  /*b330*/  LOP3.LUT R7, R7, R2, RZ, 0x3c, !PT ;  /* 0x0000000207077212 */ /* 0x000fc600078e3cff */
[----:B0-----:R-:W-:Y:S01]  /*b340*/  IMAD R9, R0, 0x8, R3 ;  /* 0x0000000800097824 */ /* 0x001fe200078e0203 */
[----:B------:R-:W-:Y:S01]  /*b350*/  SHF.L.U32 R4, R7, 0x1f, RZ ;  /* 0x0000001f07047819 */ /* 0x000fe200000006ff */
[----:B-1----:R-:W-:Y:S06]  /*b360*/  @!P0 BRA `(.L_x_314) ;  /* 0x00000004000c8947 */ /* 0x002fec0003800000 */
.L_x_328:
[----:B------:R-:W1:Y:S01]  /*b370*/  SYNCS.PHASECHK.TRANS64.TRYWAIT P0, [R9+URZ], R4 ;  /* 0x00000004090075a7 */ /* 0x000e62000800017f */
[----:B------:R-:W-:-:S05]  /*b380*/  VIADD R0, R0, 0x1 ;  /* 0x0000000100007836 */ /* 0x000fca0000000000 */
[----:B------:R-:W-:-:S04]  /*b390*/  ISETP.NE.AND P1, PT, R0, 0x5, PT ;  /* 0x000000050000780c */ /* 0x000fc80003f25270 */
[----:B------:R-:W-:Y:S02]  /*b3a0*/  SEL R2, RZ, 0x1, P1 ;  /* 0x00000001ff027807 */ /* 0x000fe40000800000 */
[----:B------:R-:W-:Y:S02]  /*b3b0*/  SEL R0, R0, RZ, P1 ;  /* 0x000000ff00007207 */ /* 0x000fe40000800000 */
[----:B------:R-:W-:Y:S01]  /*b3c0*/  LOP3.LUT R2, R7, R2, RZ, 0x3c, !PT ;  /* 0x0000000207027212 */ /* 0x000fe200078e3cff */
[----:B-1----:R-:W-:Y:S06]  /*b3d0*/  @!P0 BRA `(.L_x_315) ;  /* 0x0000000400048947 */ /* 0x002fec0003800000 */
.L_x_329:
[----:B------:R-:W-:Y:S01]  /*b3e0*/  IMAD R3, R0, 0x8, R3 ;  /* 0x0000000800037824 */ /* 0x000fe200078e0203 */
[----:B------:R-:W-:-:S07]  /*b3f0*/  SHF.L.U32 R0, R2, 0x1f, RZ ;  /* 0x0000001f02007819 */ /* 0x000fce00000006ff */
.L_x_316:
[----:B--2---:R2:W3:Y:S02]  /*b400*/  SYNCS.PHASECHK.TRANS64.TRYWAIT P0, [R3+URZ], R0 ;  /* 0x00000000030075a7 */ /* 0x0044e4000800017f */
[----:B---3--:R-:W-:Y:S05]  /*b410*/  @!P0 NANOSLEEP.SYNCS 0x989680 ;  /* 0x009896800000895d */ /* 0x008fea0003900000 */
[----:B------:R-:W3:Y:S02]  /*b420*/  @!P0 SYNCS.PHASECHK.TRANS64 P0, [R3+URZ], R0 ;  /* 0x00000000030085a7 */ /* 0x000ee4000800007f */
[----:B---3--:R-:W-:Y:S05]  /*b430*/  @!P0 BRA `(.L_x_316) ;  /* 0xfffffffc00f08947 */ /* 0x008fea000383ffff */
.L_x_310:
[----:B------:R-:W-:Y:S05]  /*b440*/  BSYNC B0 ;  /* 0x0000000000007941 */ /* 0x000fea0003800000 */
.L_x_309:
[----:B------:R-:W-:Y:S05]  /*b450*/  EXIT ;  /* 0x000000000000794d */ /* 0x000fea0003800000 */
.L_x_19:
[----:B-1----:R1:W2:Y:S02]  /*b460*/  SYNCS.PHASECHK.TRANS64.TRYWAIT P0, [R161+URZ], R0 ;  /* 0x00000000a10075a7 */ /* 0x0022a4000800017f */
[----:B--2---:R-:W-:Y:S05]  /*b470*/  @!P0 NANOSLEEP.SYNCS 0x989680 ;  /* 0x009896800000895d */ /* 0x004fea0003900000 */
[----:B------:R-:W2:Y:S02]  /*b480*/  @!P0 SYNCS.PHASECHK.TRANS64 P0, [R161+URZ], R0 ;  /* 0x00000000a10085a7 */ /* 0x000ea4000800007f */
[----:B--2---:R-:W-:Y:S05]  /*b490*/  @!P0 BRA `(.L_x_19) ;  /* 0xfffffffc00f08947 */ /* 0x004fea000383ffff */
[----:B------:R-:W-:Y:S05]  /*b4a0*/  BRA `(.L_x_317) ;  /* 0xffffff6000787947 */ /* 0x000fea000383ffff */
.L_x_24:
[----:B--2---:R2:W3:Y:S02]  /*b4b0*/  SYNCS.PHASECHK.TRANS64.TRYWAIT P1, [R3+URZ], R0 ;  /* 0x00000000030075a7 */ /* 0x0044e4000802017f */
[----:B---3--:R-:W-:Y:S05]  /*b4c0*/  @!P1 NANOSLEEP.SYNCS 0x989680 ;  /* 0x009896800000995d */ /* 0x008fea0003900000 */
[----:B------:R-:W3:Y:S02]  /*b4d0*/  @!P1 SYNCS.PHASECHK.TRANS64 P1, [R3+URZ], R0 ;  /* 0x00000000030095a7 */ /* 0x000ee4000802007f */
[----:B---3--:R-:W-:Y:S05]  /*b4e0*/  @!P1 BRA `(.L_x_24) ;  /* 0xfffffffc00f09947 */ /* 0x008fea000383ffff */
[----:B------:R-:W-:Y:S05]  /*b4f0*/  BRA `(.L_x_23) ;  /* 0xffffff6000e47947 */ /* 0x000fea000383ffff */
.L_x_29:
[----:B--2---:R-:W-:-:S04]  /*b500*/  IMAD.U32 R5, RZ, RZ, UR4 ;  /* 0x00000004ff057e24 */ /* 0x004fc8000f8e00ff */
[----:B------:R2:W3:Y:S03]  /*b510*/  SYNCS.PHASECHK.TRANS64.TRYWAIT P1, [R5+URZ], R4 ;  /* 0x00000004050075a7 */ /* 0x0004e6000802017f */
[----:B---3--:R-:W-:Y:S05]  /*b520*/  @!P1 NANOSLEEP.SYNCS 0x989680 ;  /* 0x009896800000995d */ /* 0x008fea0003900000 */
[----:B------:R-:W3:Y:S02]  /*b530*/  @!P1 SYNCS.PHASECHK.TRANS64 P1, [R5+URZ], R4 ;  /* 0x00000004050095a7 */ /* 0x000ee4000802007f */
[----:B---3--:R-:W-:Y:S05]  /*b540*/  @!P1 BRA `(.L_x_29) ;  /* 0xfffffffc00ec9947 */ /* 0x008fea000383ffff */
[----:B------:R-:W-:Y:S05]  /*b550*/  BRA `(.L_x_28) ;  /* 0xffffff6400787947 */ /* 0x000fea000383ffff */
.L_x_35:
[----:B-1----:R1:W2:Y:S02]  /*b560*/  SYNCS.PHASECHK.TRANS64.TRYWAIT P0, [R161+URZ+0x10], R0 ;  /* 0x00001000a10075a7 */ /* 0x0022a4000800017f */
[----:B--2---:R-:W-:Y:S05]  /*b570*/  @!P0 NANOSLEEP.SYNCS 0x989680 ;  /* 0x009896800000895d */ /* 0x004fea0003900000 */
[----:B------:R-:W2:Y:S02]  /*b580*/  @!P0 SYNCS.PHASECHK.TRANS64 P0, [R161+URZ+0x10], R0 ;  /* 0x00001000a10085a7 */ /* 0x000ea4000800007f */
[----:B--2---:R-:W-:Y:S05]  /*b590*/  @!P0 BRA `(.L_x_35) ;  /* 0xfffffffc00f08947 */ /* 0x004fea000383ffff */
[----:B------:R-:W-:Y:S05]  /*b5a0*/  BRA `(.L_x_318) ;  /* 0xffffff6800887947 */ /* 0x000fea000383ffff */
.L_x_296:
[----:B------:R-:W-:Y:S01]  /*b5b0*/  BSSY B1, `(.L_x_319) ;  /* 0x0000006000017945 */ /* 0x000fe20003800000 */
[----:B------:R-:W-:-:S07]  /*b5c0*/  IMAD.MOV.U32 R15, RZ, RZ, -0x1 ;  /* 0xffffffffff0f7424 */ /* 0x000fce00078e00ff */
[----:B-----5:R-:W-:Y:S05]  /*b5d0*/  WARPSYNC.COLLECTIVE R15, `(.L_x_320) ;  /* 0x000000000f0c7348 */ /* 0x020fea0003c00000 */
[----:B------:R-:W-:Y:S02]  /*b5e0*/  ELECT P6, UR62, PT ;  /* 0x00000000003e782f */ /* 0x000fe400038c0000 */
[----:B------:R-:W-:Y:S01]  /*b5f0*/  MOV R14, UR62 ;  /* 0x0000003e000e7c02 */ /* 0x000fe20008000f00 */
[----:B-----5:R-:W-:Y:S10]  /*b600*/  ENDCOLLECTIVE ;  /* 0x000000000000791b */ /* 0x020ff40003800000 */
.L_x_320:
[----:B------:R-:W-:Y:S05]  /*b610*/  BSYNC B1 ;  /* 0x0000000000017941 */ /* 0x000fea0003800000 */
.L_x_319:
[----:B------:R-:W-:Y:S05]  /*b620*/  BRA `(.L_x_321) ;  /* 0xffffffec00cc7947 */ /* 0x000fea000383ffff */
.L_x_299:
[----:B-1----:R1:W2:Y:S02]  /*b630*/  SYNCS.PHASECHK.TRANS64.TRYWAIT P1, [R12+URZ+0x28], R5 ;  /* 0x000028050c0075a7 */ /* 0x0022a4000802017f */
[----:B--2---:R-:W-:Y:S05]  /*b640*/  @!P1 NANOSLEEP.SYNCS 0x989680 ;  /* 0x009896800000995d */ /* 0x004fea0003900000 */
[----:B------:R-:W2:Y:S02]  /*b650*/  @!P1 SYNCS.PHASECHK.TRANS64 P1, [R12+URZ+0x28], R5 ;  /* 0x000028050c0095a7 */ /* 0x000ea4000802007f */
[----:B--2---:R-:W-:Y:S05]  /*b660*/  @!P1 BRA `(.L_x_299) ;  /* 0xfffffffc00f09947 */ /* 0x004fea000383ffff */
[----:B------:R-:W-:Y:S05]  /*b670*/  BRA `(.L_x_322) ;  /* 0xfffffff000087947 */ /* 0x000fea000383ffff */
.L_x_308:
[----:B------:R-:W-:Y:S01]  /*b680*/  BSSY B0, `(.L_x_323) ;  /* 0x0000006000007945 */ /* 0x000fe20003800000 */
[----:B------:R-:W-:-:S07]  /*b690*/  IMAD.MOV.U32 R15, RZ, RZ, -0x1 ;  /* 0xffffffffff0f7424 */ /* 0x000fce00078e00ff */
[----:B-----5:R-:W-:Y:S05]  /*b6a0*/  WARPSYNC.COLLECTIVE R15, `(.L_x_324) ;  /* 0x000000000f0c7348 */ /* 0x020fea0003c00000 */
[----:B------:R-:W-:Y:S02]  /*b6b0*/  ELECT P6, UR62, PT ;  /* 0x00000000003e782f */ /* 0x000fe400038c0000 */
[----:B------:R-:W-:Y:S01]  /*b6c0*/  MOV R14, UR62 ;  /* 0x0000003e000e7c02 */ /* 0x000fe20008000f00 */
[----:B-----5:R-:W-:Y:S10]  /*b6d0*/  ENDCOLLECTIVE ;  /* 0x000000000000791b */ /* 0x020ff40003800000 */
.L_x_324:
[----:B------:R-:W-:Y:S05]  /*b6e0*/  BSYNC B0 ;  /* 0x0000000000007941 */ /* 0x000fea0003800000 */
.L_x_323:
[----:B------:R-:W-:Y:S05]  /*b6f0*/  BRA `(.L_x_325) ;  /* 0xfffffff800807947 */ /* 0x000fea000383ffff */
.L_x_312:
[----:B0-----:R0:W1:Y:S02]  /*b700*/  SYNCS.PHASECHK.TRANS64.TRYWAIT P0, [R7+URZ], R2 ;  /* 0x00000002070075a7 */ /* 0x001064000800017f */
[----:B-1----:R-:W-:Y:S05]  /*b710*/  @!P0 NANOSLEEP.SYNCS 0x989680 ;  /* 0x009896800000895d */ /* 0x002fea0003900000 */
[----:B------:R-:W1:Y:S02]  /*b720*/  @!P0 SYNCS.PHASECHK.TRANS64 P0, [R7+URZ], R2 ;  /* 0x00000002070085a7 */ /* 0x000e64000800007f */
[----:B-1----:R-:W-:Y:S05]  /*b730*/  @!P0 BRA `(.L_x_312) ;  /* 0xfffffffc00f08947 */ /* 0x002fea000383ffff */
[----:B------:R-:W-:Y:S05]  /*b740*/  BRA `(.L_x_326) ;  /* 0xfffffff800c07947 */ /* 0x000fea000383ffff */
.L_x_313:
[----:B0-----:R0:W1:Y:S02]  /*b750*/  SYNCS.PHASECHK.TRANS64.TRYWAIT P0, [R9+URZ], R4 ;  /* 0x00000004090075a7 */ /* 0x001064000800017f */
[----:B-1----:R-:W-:Y:S05]  /*b760*/  @!P0 NANOSLEEP.SYNCS 0x989680 ;  /* 0x009896800000895d */ /* 0x002fea0003900000 */
[----:B------:R-:W1:Y:S02]  /*b770*/  @!P0 SYNCS.PHASECHK.TRANS64 P0, [R9+URZ], R4 ;  /* 0x00000004090085a7 */ /* 0x000e64000800007f */
[----:B-1----:R-:W-:Y:S05]  /*b780*/  @!P0 BRA `(.L_x_313) ;  /* 0xfffffffc00f08947 */ /* 0x002fea000383ffff */
[----:B------:R-:W-:Y:S05]  /*b790*/  BRA `(.L_x_327) ;  /* 0xfffffff800d07947 */ /* 0x000fea000383ffff */
.L_x_314:
[----:B0-----:R0:W1:Y:S02]  /*b7a0*/  SYNCS.PHASECHK.TRANS64.TRYWAIT P0, [R6+URZ], R5 ;  /* 0x00000005060075a7 */ /* 0x001064000800017f */
[----:B-1----:R-:W-:Y:S05]  /*b7b0*/  @!P0 NANOSLEEP.SYNCS 0x989680 ;  /* 0x009896800000895d */ /* 0x002fea0003900000 */
[----:B------:R-:W1:Y:S02]  /*b7c0*/  @!P0 SYNCS.PHASECHK.TRANS64 P0, [R6+URZ], R5 ;  /* 0x00000005060085a7 */ /* 0x000e64000800007f */
[----:B-1----:R-:W-:Y:S05]  /*b7d0*/  @!P0 BRA `(.L_x_314) ;  /* 0xfffffffc00f08947 */ /* 0x002fea000383ffff */
[----:B------:R-:W-:Y:S05]  /*b7e0*/  BRA `(.L_x_328) ;  /* 0xfffffff800e07947 */ /* 0x000fea000383ffff */
.L_x_315:
[----:B-1----:R1:W2:Y:S02]  /*b7f0*/  SYNCS.PHASECHK.TRANS64.TRYWAIT P0, [R9+URZ], R4 ;  /* 0x00000004090075a7 */ /* 0x0022a4000800017f */
[----:B--2---:R-:W-:Y:S05]  /*b800*/  @!P0 NANOSLEEP.SYNCS 0x989680 ;  /* 0x009896800000895d */ /* 0x004fea0003900000 */
[----:B------:R-:W2:Y:S02]  /*b810*/  @!P0 SYNCS.PHASECHK.TRANS64 P0, [R9+URZ], R4 ;  /* 0x00000004090085a7 */ /* 0x000ea4000800007f */
[----:B--2---:R-:W-:Y:S05]  /*b820*/  @!P0 BRA `(.L_x_315) ;  /* 0xfffffffc00f08947 */ /* 0x004fea000383ffff */
[----:B------:R-:W-:Y:S05]  /*b830*/  BRA `(.L_x_329) ;  /* 0xfffffff800e87947 */ /* 0x000fea000383ffff */
.L_x_330:
[----:B------:R-:W-:-:S00]  /*b840*/  BRA `(.L_x_330) ;  /* 0xfffffffc00fc7947 */ /* 0x000fc0000383ffff */
[----:B------:R-:W-:-:S00]  /*b850*/  NOP ;  /* 0x0000000000007918 */ /* 0x000fc00000000000 */
        /* <DEDUP_REMOVED lines=10> */
.L_x_331:


//--------------------- .nv.global.init           --------------------------
	.section	.nv.global.init,"aw",@progbits
.nv.global.init:
	.type		$str$22,@object
	.size		$str$22,($str$23 - $str$22)
$str$22:
        /*0000*/ 	.byte	0x6b, 0x5f, 0x74, 0x69, 0x6c, 0x65, 0x5f, 0x63, 0x6f, 0x75, 0x6e, 0x74, 0x20, 0x3e, 0x3d, 0x20
        /*0010*/ 	.byte	0x31, 0x00
	.type		$str$23,@object
	.size		$str$23,(__unnamed_1 - $str$23)
$str$23:
        /*0012*/ 	.byte	0x2f, 0x74, 0x6d, 0x70, 0x2f, 0x63, 0x75, 0x74, 0x6c, 0x61, 0x73, 0x73, 0x5f, 0x73, 0x77, 0x65
        /*0022*/ 	.byte	0x65, 0x70, 0x5f, 0x73, 0x72, 0x63, 0x2f, 0x69, 0x6e, 0x63, 0x6c, 0x75, 0x64, 0x65, 0x2f, 0x63
        /*0032*/ 	.byte	0x75, 0x74, 0x6c, 0x61, 0x73, 0x73, 0x2f, 0x67, 0x65, 0x6d, 0x6d, 0x2f, 0x63, 0x6f, 0x6c, 0x6c
        /*0042*/ 	.byte	0x65, 0x63, 0x74, 0x69, 0x76, 0x65, 0x2f, 0x73, 0x6d, 0x39, 0x30, 0x5f, 0x6d, 0x6d, 0x61, 0x5f
        /*0052*/ 	.byte	0x74, 0x6d, 0x61, 0x5f, 0x67, 0x6d, 0x6d, 0x61, 0x5f, 0x73, 0x73, 0x5f, 0x77, 0x61, 0x72, 0x70
        /*0062*/ 	.byte	0x73, 0x70, 0x65, 0x63, 0x69, 0x61, 0x6c, 0x69, 0x7a, 0x65, 0x64, 0x2e, 0x68, 0x70, 0x70, 0x00
	.type		__unnamed_1,@object
	.size		__unnamed_1,(.L_0 - __unnamed_1)
__unnamed_1:
        /*0072*/ 	.byte	0x76, 0x6f, 0x69, 0x64, 0x20, 0x63, 0x75, 0x74, 0x6c, 0x61, 0x73, 0x73, 0x3a, 0x3a, 0x67, 0x65
        /* <DEDUP_REMOVED lines=180> */
        /*0bc2*/ 	.byte	0x5d, 0x00
.L_0:


//--------------------- .nv.shared._ZN7cutlass13device_kernelINS_4gemm6kernel13GemmUniversalIN4cute5tupleIJiiiiEEENS1_10collective13CollectiveMmaINS1_34MainloopSm90TmaGmmaWarpSpecializedILi5ENS5_IJNS4_1CILi1EEENSA_ILi2EEESB_EEENS1_32KernelTmaWarpSpecializedPingpongEEENS5_IJNSA_ILi64EEENSA_ILi256EEENSA_ILi32EEEEEENS_6half_tENS5_IJlSB_lEEESK_SL_NS4_8TiledMMAINS4_8MMA_AtomIJNS4_4SM904GMMA26MMA_64x256x16_F32F16F16_SSILNSP_5MajorE0ELSR_0ELNSP_7ScaleInE1ELSS_1EEEEEENS4_6LayoutINS5_IJSB_SB_SB_EEENS5_IJNSA_ILi0EEESX_SX_EEEEENS5_IJNS4_10UnderscoreES10_S10_EEEEENS4_23SM90_TMA_LOAD_MULTICASTENS4_14ComposedLayoutINS4_7SwizzleILi2ELi4ELi3EEENS4_18smem_ptr_flag_bitsILi16EEENSV_INS5_IJNSA_ILi8EEESI_EEENS5_IJSI_SB_EEEEEEEvNS4_8identityENS4_13SM90_TMA_LOADES1D_vS1E_EENS_8epilogue10collective6detail29Sm90TmaWarpSpecializedAdapterINS1I_15DefaultEpilogueISK_SL_SL_NS1H_6thread17LinearCombinationISK_Li1EffLNS1M_9ScaleType4KindE0ELNS_15FloatRoundStyleE2ESK_EENS1_15EpilogueDefaultEEEEEvvEEEEvNT_6ParamsE --------------------------
	.section	.nv.shared._ZN7cutlass13device_kernelINS_4gemm6kernel13GemmUniversalIN4cute5tupleIJiiiiEEENS1_10collective13CollectiveMmaINS1_34MainloopSm90TmaGmmaWarpSpecializedILi5ENS5_IJNS4_1CILi1EEENSA_ILi2EEESB_EEENS1_32KernelTmaWarpSpecializedPingpongEEENS5_IJNSA_ILi64EEENSA_ILi256EEENSA_ILi32EEEEEENS_6half_tENS5_IJlSB_lEEESK_SL_NS4_8TiledMMAINS4_8MMA_AtomIJNS4_4SM904GMMA26MMA_64x256x16_F32F16F16_SSILNSP_5MajorE0ELSR_0ELNSP_7ScaleInE1ELSS_1EEEEEENS4_6LayoutINS5_IJSB_SB_SB_EEENS5_IJNSA_ILi0EEESX_SX_EEEEENS5_IJNS4_10UnderscoreES10_S10_EEEEENS4_23SM90_TMA_LOAD_MULTICASTENS4_14ComposedLayoutINS4_7SwizzleILi2ELi4ELi3EEENS4_18smem_ptr_flag_bitsILi16EEENSV_INS5_IJNSA_ILi8EEESI_EEENS5_IJSI_SB_EEEEEEEvNS4_8identityENS4_13SM90_TMA_LOADES1D_vS1E_EENS_8epilogue10collective6detail29Sm90TmaWarpSpecializedAdapterINS1I_15DefaultEpilogueISK_SL_SL_NS1H_6thread17LinearCombinationISK_Li1EffLNS1M_9ScaleType4KindE0ELNS_15FloatRoundStyleE2ESK_EENS1_15EpilogueDefaultEEEEEvvEEEEvNT_6ParamsE,"aw",@nobits
	.sectionflags	@""
	.align	16
	.zero		1024


//--------------------- .nv.shared.reserved.0     --------------------------
	.section	.nv.shared.reserved.0,"aw",@nobits
	.weak		__nv_reservedSMEM_offset_0_alias
	.size		__nv_reservedSMEM_offset_0_alias, 0, 0
	.other		__nv_reservedSMEM_offset_0_alias,@"STO_CUDA_RESERVED_SHARED STV_DEFAULT"
__nv_reservedSMEM_offset_0_alias:
	.zero		0


//--------------------- .nv.global                --------------------------
	.section	.nv.global,"aw",@nobits
.nv.global:
	.type		_ZN39_INTERNAL_e0708f09_4_k_cu_41bcc41a_32784cute1_E,@object
	.size		_ZN39_INTERNAL_e0708f09_4_k_cu_41bcc41a_32784cute1_E,(_ZN39_INTERNAL_e0708f09_4_k_cu_41bcc41a_32784cuda3std3__45__cpo6cbeginE - _ZN39_INTERNAL_e0708f09_4_k_cu_41bcc41a_32784cute1_E)
_ZN39_INTERNAL_e0708f09_4_k_cu_41bcc41a_32784cute1_E:
	.zero		1
	.type		_ZN39_INTERNAL_e0708f09_4_k_cu_41bcc41a_32784cuda3std3__45__cpo6cbeginE,@object
	.size		_ZN39_INTERNAL_e0708f09_4_k_cu_41bcc41a_32784cuda3std3__45__cpo6cbeginE,(_ZN39_INTERNAL_e0708f09_4_k_cu_41bcc41a_32784cuda3std3__48in_placeE - _ZN39_INTERNAL_e0708f09_4_k_cu_41bcc41a_32784cuda3std3__45__cpo6cbeginE)
_ZN39_INTERNAL_e0708f09_4_k_cu_41bcc41a_32784cuda3std3__45__cpo6cbeginE:
	.zero		1
	.type		_ZN39_INTERNAL_e0708f09_4_k_cu_41bcc41a_32784cuda3std3__48in_placeE,@object
	.size		_ZN39_INTERNAL_e0708f09_4_k_cu_41bcc41a_32784cuda3std3__48in_placeE,(_ZN39_INTERNAL_e0708f09_4_k_cu_41bcc41a_32784cuda3std6ranges3__45__cpo9iter_moveE - _ZN39_INTERNAL_e0708f09_4_k_cu_41bcc41a_32784cuda3std3__48in_placeE)
_ZN39_INTERNAL_e0708f09_4_k_cu_41bcc41a_32784cuda3std3__48in_placeE:
	.zero		1
	.type		_ZN39_INTERNAL_e0708f09_4_k_cu_41bcc41a_32784cuda3std6ranges3__45__cpo9iter_moveE,@object
	.size		_ZN39_INTERNAL_e0708f09_4_k_cu_41bcc41a_32784cuda3std6ranges3__45__cpo9iter_moveE,(_ZN39_INTERNAL_e0708f09_4_k_cu_41bcc41a_32784cuda3std3__45__cpo5beginE - _ZN39_INTERNAL_e0708f09_4_k_cu_41bcc41a_32784cuda3std6ranges3__45__cpo9iter_moveE)
_ZN39_INTERNAL_e0708f09_4_k_cu_41bcc41a_32784cuda3std6ranges3__45__cpo9iter_moveE:
	.zero		1
	.type		_ZN39_INTERNAL_e0708f09_4_k_cu_41bcc41a_32784cuda3std3__45__cpo5beginE,@object
	.size		_ZN39_INTERNAL_e0708f09_4_k_cu_41bcc41a_32784cuda3std3__45__cpo5beginE,(_ZN39_INTERNAL_e0708f09_4_k_cu_41bcc41a_32784cuda3std3__441_GLOBAL__N__e0708f09_4_k_cu_41bcc41a_32786ignoreE - _ZN39_INTERNAL_e0708f09_4_k_cu_41bcc41a_32784cuda3std3__45__cpo5beginE)
_ZN39_INTERNAL_e0708f09_4_k_cu_41bcc41a_32784cuda3std3__45__cpo5beginE:
	.zero		1
	.type		_ZN39_INTERNAL_e0708f09_4_k_cu_41bcc41a_32784cuda3std3__441_GLOBAL__N__e0708f09_4_k_cu_41bcc41a_32786ignoreE,@object
	.size		_ZN39_INTERNAL_e0708f09_4_k_cu_41bcc41a_32784cuda3std3__441_GLOBAL__N__e0708f09_4_k_cu_41bcc41a_32786ignoreE,(_ZN39_INTERNAL_e0708f09_4_k_cu_41bcc41a_32784cute7productE - _ZN39_INTERNAL_e0708f09_4_k_cu_41bcc41a_32784cuda3std3__441_GLOBAL__N__e0708f09_4_k_cu_41bcc41a_32786ignoreE)
_ZN39_INTERNAL_e0708f09_4_k_cu_41bcc41a_32784cuda3std3__441_GLOBAL__N__e0708f09_4_k_cu_41bcc41a_32786ignoreE:
	.zero		1
	.type		_ZN39_INTERNAL_e0708f09_4_k_cu_41bcc41a_32784cute7productE,@object
	.size		_ZN39_INTERNAL_e0708f09_4_k_cu_41bcc41a_32784cute7productE,(_ZN39_INTERNAL_e0708f09_4_k_cu_41bcc41a_32784cuda3std3__45__cpo3endE - _ZN39_INTERNAL_e0708f09_4_k_cu_41bcc41a_32784cute7productE)
_ZN39_INTERNAL_e0708f09_4_k_cu_41bcc41a_32784cute7productE:
	.zero		1
	.type		_ZN39_INTERNAL_e0708f09_4_k_cu_41bcc41a_32784cuda3std3__45__cpo3endE,@object
	.size		_ZN39_INTERNAL_e0708f09_4_k_cu_41bcc41a_32784cuda3std3__45__cpo3endE,(_ZN39_INTERNAL_e0708f09_4_k_cu_41bcc41a_32784cuda3std3__419piecewise_constructE - _ZN39_INTERNAL_e0708f09_4_k_cu_41bcc41a_32784cuda3std3__45__cpo3endE)
_ZN39_INTERNAL_e0708f09_4_k_cu_41bcc41a_32784cuda3std3__45__cpo3endE:
	.zero		1
	.type		_ZN39_INTERNAL_e0708f09_4_k_cu_41bcc41a_32784cuda3std3__419piecewise_constructE,@object
	.size		_ZN39_INTERNAL_e0708f09_4_k_cu_41bcc41a_32784cuda3std3__419piecewise_constructE,(_ZN39_INTERNAL_e0708f09_4_k_cu_41bcc41a_32784cuda3std3__45__cpo4cendE - _ZN39_INTERNAL_e0708f09_4_k_cu_41bcc41a_32784cuda3std3__419piecewise_constructE)
_ZN39_INTERNAL_e0708f09_4_k_cu_41bcc41a_32784cuda3std3__419piecewise_constructE:
	.zero		1
	.type		_ZN39_INTERNAL_e0708f09_4_k_cu_41bcc41a_32784cuda3std3__45__cpo4cendE,@object
	.size		_ZN39_INTERNAL_e0708f09_4_k_cu_41bcc41a_32784cuda3std3__45__cpo4cendE,(_ZN39_INTERNAL_e0708f09_4_k_cu_41bcc41a_32784cuda3std6ranges3__45__cpo4swapE - _ZN39_INTERNAL_e0708f09_4_k_cu_41bcc41a_32784cuda3std3__45__cpo4cendE)
_ZN39_INTERNAL_e0708f09_4_k_cu_41bcc41a_32784cuda3std3__45__cpo4cendE:
	.zero		1
	.type		_ZN39_INTERNAL_e0708f09_4_k_cu_41bcc41a_32784cuda3std6ranges3__45__cpo4swapE,@object
	.size		_ZN39_INTERNAL_e0708f09_4_k_cu_41bcc41a_32784cuda3std6ranges3__45__cpo4swapE,(.L_8 - _ZN39_INTERNAL_e0708f09_4_k_cu_41bcc41a_32784cuda3std6ranges3__45__cpo4swapE)
_ZN39_INTERNAL_e0708f09_4_k_cu_41bcc41a_32784cuda3std6ranges3__45__cpo4swapE:
	.zero		1
.L_8:


//--------------------- .nv.constant0._ZN7cutlass13device_kernelINS_4gemm6kernel13GemmUniversalIN4cute5tupleIJiiiiEEENS1_10collective13CollectiveMmaINS1_34MainloopSm90TmaGmmaWarpSpecializedILi5ENS5_IJNS4_1CILi1EEENSA_ILi2EEESB_EEENS1_32KernelTmaWarpSpecializedPingpongEEENS5_IJNSA_ILi64EEENSA_ILi256EEENSA_ILi32EEEEEENS_6half_tENS5_IJlSB_lEEESK_SL_NS4_8TiledMMAINS4_8MMA_AtomIJNS4_4SM904GMMA26MMA_64x256x16_F32F16F16_SSILNSP_5MajorE0ELSR_0ELNSP_7ScaleInE1ELSS_1EEEEEENS4_6LayoutINS5_IJSB_SB_SB_EEENS5_IJNSA_ILi0EEESX_SX_EEEEENS5_IJNS4_10UnderscoreES10_S10_EEEEENS4_23SM90_TMA_LOAD_MULTICASTENS4_14ComposedLayoutINS4_7SwizzleILi2ELi4ELi3EEENS4_18smem_ptr_flag_bitsILi16EEENSV_INS5_IJNSA_ILi8EEESI_EEENS5_IJSI_SB_EEEEEEEvNS4_8identityENS4_13SM90_TMA_LOADES1D_vS1E_EENS_8epilogue10collective6detail29Sm90TmaWarpSpecializedAdapterINS1I_15DefaultEpilogueISK_SL_SL_NS1H_6thread17LinearCombinationISK_Li1EffLNS1M_9ScaleType4KindE0ELNS_15FloatRoundStyleE2ESK_EENS1_15EpilogueDefaultEEEEEvvEEEEvNT_6ParamsE --------------------------
	.section	.nv.constant0._ZN7cutlass13device_kernelINS_4gemm6kernel13GemmUniversalIN4cute5tupleIJiiiiEEENS1_10collective13CollectiveMmaINS1_34MainloopSm90TmaGmmaWarpSpecializedILi5ENS5_IJNS4_1CILi1EEENSA_ILi2EEESB_EEENS1_32KernelTmaWarpSpecializedPingpongEEENS5_IJNSA_ILi64EEENSA_ILi256EEENSA_ILi32EEEEEENS_6half_tENS5_IJlSB_lEEESK_SL_NS4_8TiledMMAINS4_8MMA_AtomIJNS4_4SM904GMMA26MMA_64x256x16_F32F16F16_SSILNSP_5MajorE0ELSR_0ELNSP_7ScaleInE1ELSS_1EEEEEENS4_6LayoutINS5_IJSB_SB_SB_EEENS5_IJNSA_ILi0EEESX_SX_EEEEENS5_IJNS4_10UnderscoreES10_S10_EEEEENS4_23SM90_TMA_LOAD_MULTICASTENS4_14ComposedLayoutINS4_7SwizzleILi2ELi4ELi3EEENS4_18smem_ptr_flag_bitsILi16EEENSV_INS5_IJNSA_ILi8EEESI_EEENS5_IJSI_SB_EEEEEEEvNS4_8identityENS4_13SM90_TMA_LOADES1D_vS1E_EENS_8epilogue10collective6detail29Sm90TmaWarpSpecializedAdapterINS1I_15DefaultEpilogueISK_SL_SL_NS1H_6thread17LinearCombinationISK_Li1EffLNS1M_9ScaleType4KindE0ELNS_15FloatRoundStyleE2ESK_EENS1_15EpilogueDefaultEEEEEvvEEEEvNT_6ParamsE,"a",@progbits
	.sectionflags	@""
	.align	4
.nv.constant0._ZN7cutlass13device_kernelINS_4gemm6kernel13GemmUniversalIN4cute5tupleIJiiiiEEENS1_10collective13CollectiveMmaINS1_34MainloopSm90TmaGmmaWarpSpecializedILi5ENS5_IJNS4_1CILi1EEENSA_ILi2EEESB_EEENS1_32KernelTmaWarpSpecializedPingpongEEENS5_IJNSA_ILi64EEENSA_ILi256EEENSA_ILi32EEEEEENS_6half_tENS5_IJlSB_lEEESK_SL_NS4_8TiledMMAINS4_8MMA_AtomIJNS4_4SM904GMMA26MMA_64x256x16_F32F16F16_SSILNSP_5MajorE0ELSR_0ELNSP_7ScaleInE1ELSS_1EEEEEENS4_6LayoutINS5_IJSB_SB_SB_EEENS5_IJNSA_ILi0EEESX_SX_EEEEENS5_IJNS4_10UnderscoreES10_S10_EEEEENS4_23SM90_TMA_LOAD_MULTICASTENS4_14ComposedLayoutINS4_7SwizzleILi2ELi4ELi3EEENS4_18smem_ptr_flag_bitsILi16EEENSV_INS5_IJNSA_ILi8EEESI_EEENS5_IJSI_SB_EEEEEEEvNS4_8identityENS4_13SM90_TMA_LOADES1D_vS1E_EENS_8epilogue10collective6detail29Sm90TmaWarpSpecializedAdapterINS1I_15DefaultEpilogueISK_SL_SL_NS1H_6thread17LinearCombinationISK_Li1EffLNS1M_9ScaleType4KindE0ELNS_15FloatRoundStyleE2ESK_EENS1_15EpilogueDefaultEEEEEvvEEEEvNT_6ParamsE:
	.zero		1664


//--------------------- SYMBOLS --------------------------

	.type		.nv.reservedSmem.offset0,@object
	.size		.nv.reservedSmem.offset0,0x4
	.type		__assertfail,@function
